//
// Generated by NVIDIA NVVM Compiler
//
// Compiler Build ID: CL-36424714
// Cuda compilation tools, release 13.0, V13.0.88
// Based on NVVM 20.0.0
//

.version 9.0
.target sm_100
.address_size 64

	// .globl	_Z6kerneliiPKfS0_S0_S0_S0_S0_PKiS2_S2_S2_Pfjjjjj
// _ZZ6kerneliiPKfS0_S0_S0_S0_S0_PKiS2_S2_S2_PfjjjjjE4smem has been demoted

.visible .entry _Z6kerneliiPKfS0_S0_S0_S0_S0_PKiS2_S2_S2_Pfjjjjj(
	.param .u32 _Z6kerneliiPKfS0_S0_S0_S0_S0_PKiS2_S2_S2_Pfjjjjj_param_0,
	.param .u32 _Z6kerneliiPKfS0_S0_S0_S0_S0_PKiS2_S2_S2_Pfjjjjj_param_1,
	.param .u64 .ptr .align 1 _Z6kerneliiPKfS0_S0_S0_S0_S0_PKiS2_S2_S2_Pfjjjjj_param_2,
	.param .u64 .ptr .align 1 _Z6kerneliiPKfS0_S0_S0_S0_S0_PKiS2_S2_S2_Pfjjjjj_param_3,
	.param .u64 .ptr .align 1 _Z6kerneliiPKfS0_S0_S0_S0_S0_PKiS2_S2_S2_Pfjjjjj_param_4,
	.param .u64 .ptr .align 1 _Z6kerneliiPKfS0_S0_S0_S0_S0_PKiS2_S2_S2_Pfjjjjj_param_5,
	.param .u64 .ptr .align 1 _Z6kerneliiPKfS0_S0_S0_S0_S0_PKiS2_S2_S2_Pfjjjjj_param_6,
	.param .u64 .ptr .align 1 _Z6kerneliiPKfS0_S0_S0_S0_S0_PKiS2_S2_S2_Pfjjjjj_param_7,
	.param .u64 .ptr .align 1 _Z6kerneliiPKfS0_S0_S0_S0_S0_PKiS2_S2_S2_Pfjjjjj_param_8,
	.param .u64 .ptr .align 1 _Z6kerneliiPKfS0_S0_S0_S0_S0_PKiS2_S2_S2_Pfjjjjj_param_9,
	.param .u64 .ptr .align 1 _Z6kerneliiPKfS0_S0_S0_S0_S0_PKiS2_S2_S2_Pfjjjjj_param_10,
	.param .u64 .ptr .align 1 _Z6kerneliiPKfS0_S0_S0_S0_S0_PKiS2_S2_S2_Pfjjjjj_param_11,
	.param .u64 .ptr .align 1 _Z6kerneliiPKfS0_S0_S0_S0_S0_PKiS2_S2_S2_Pfjjjjj_param_12,
	.param .u32 _Z6kerneliiPKfS0_S0_S0_S0_S0_PKiS2_S2_S2_Pfjjjjj_param_13,
	.param .u32 _Z6kerneliiPKfS0_S0_S0_S0_S0_PKiS2_S2_S2_Pfjjjjj_param_14,
	.param .u32 _Z6kerneliiPKfS0_S0_S0_S0_S0_PKiS2_S2_S2_Pfjjjjj_param_15,
	.param .u32 _Z6kerneliiPKfS0_S0_S0_S0_S0_PKiS2_S2_S2_Pfjjjjj_param_16,
	.param .u32 _Z6kerneliiPKfS0_S0_S0_S0_S0_PKiS2_S2_S2_Pfjjjjj_param_17
)
.maxntid 256
.minnctapersm 2
{
	.reg .pred 	%p<207>;
	.reg .b16 	%rs<52>;
	.reg .b32 	%r<527>;
	.reg .b32 	%f<2342>;
	.reg .b64 	%rd<162>;
	// demoted variable
	.shared .align 16384 .b8 _ZZ6kerneliiPKfS0_S0_S0_S0_S0_PKiS2_S2_S2_PfjjjjjE4smem[22528];
	ld.param.u32 	%r112, [_Z6kerneliiPKfS0_S0_S0_S0_S0_PKiS2_S2_S2_Pfjjjjj_param_0];
	ld.param.u64 	%rd29, [_Z6kerneliiPKfS0_S0_S0_S0_S0_PKiS2_S2_S2_Pfjjjjj_param_2];
	ld.param.u64 	%rd30, [_Z6kerneliiPKfS0_S0_S0_S0_S0_PKiS2_S2_S2_Pfjjjjj_param_3];
	ld.param.u64 	%rd31, [_Z6kerneliiPKfS0_S0_S0_S0_S0_PKiS2_S2_S2_Pfjjjjj_param_4];
	ld.param.u64 	%rd10, [_Z6kerneliiPKfS0_S0_S0_S0_S0_PKiS2_S2_S2_Pfjjjjj_param_5];
	ld.param.u64 	%rd32, [_Z6kerneliiPKfS0_S0_S0_S0_S0_PKiS2_S2_S2_Pfjjjjj_param_6];
	ld.param.u64 	%rd11, [_Z6kerneliiPKfS0_S0_S0_S0_S0_PKiS2_S2_S2_Pfjjjjj_param_7];
	ld.param.u64 	%rd33, [_Z6kerneliiPKfS0_S0_S0_S0_S0_PKiS2_S2_S2_Pfjjjjj_param_11];
	ld.param.u64 	%rd12, [_Z6kerneliiPKfS0_S0_S0_S0_S0_PKiS2_S2_S2_Pfjjjjj_param_12];
	ld.param.u32 	%r113, [_Z6kerneliiPKfS0_S0_S0_S0_S0_PKiS2_S2_S2_Pfjjjjj_param_13];
	ld.param.u32 	%r114, [_Z6kerneliiPKfS0_S0_S0_S0_S0_PKiS2_S2_S2_Pfjjjjj_param_14];
	ld.param.u32 	%r115, [_Z6kerneliiPKfS0_S0_S0_S0_S0_PKiS2_S2_S2_Pfjjjjj_param_15];
	ld.param.u32 	%r116, [_Z6kerneliiPKfS0_S0_S0_S0_S0_PKiS2_S2_S2_Pfjjjjj_param_16];
	ld.param.u32 	%r117, [_Z6kerneliiPKfS0_S0_S0_S0_S0_PKiS2_S2_S2_Pfjjjjj_param_17];
	mov.u32 	%r146, %tid.x;
	and.b32  	%r2, %r146, 31;
	shr.u32 	%r3, %r146, 5;
	shr.u32 	%r147, %r146, 1;
	and.b32  	%r4, %r147, 7;
	shr.u32 	%r148, %r146, 3;
	and.b32  	%r149, %r148, 2;
	and.b32  	%r150, %r146, 1;
	or.b32  	%r5, %r149, %r150;
	mov.u32 	%r151, %ctaid.y;
	shl.b32 	%r6, %r151, 7;
	and.b32  	%r152, %r147, 124;
	or.b32  	%r153, %r152, %r6;
	mul.lo.s32 	%r154, %r115, %r153;
	cvt.u64.u32 	%rd34, %r154;
	and.b32  	%r155, %r146, 7;
	cvt.u64.u32 	%rd35, %r155;
	add.s64 	%rd36, %rd34, %rd35;
	shl.b64 	%rd37, %rd36, 2;
	add.s64 	%rd21, %rd30, %rd37;
	mul.lo.s32 	%r156, %r114, %r3;
	cvt.u64.u32 	%rd38, %r156;
	mov.u32 	%r157, %ctaid.x;
	shl.b32 	%r7, %r157, 6;
	or.b32  	%r158, %r2, %r7;
	cvt.u64.u32 	%rd39, %r158;
	add.s64 	%rd40, %rd39, %rd38;
	shl.b64 	%rd41, %rd40, 2;
	add.s64 	%rd25, %rd31, %rd41;
	mul.wide.u32 	%rd42, %r146, 4;
	add.s64 	%rd27, %rd32, %rd42;
	add.s64 	%rd28, %rd33, %rd42;
	mad.lo.s32 	%r159, %r155, 132, %r152;
	mul.wide.u32 	%rd43, %r159, 4;
	mov.u32 	%r160, _ZZ6kerneliiPKfS0_S0_S0_S0_S0_PKiS2_S2_S2_PfjjjjjE4smem;
	cvt.u64.u32 	%rd44, %r160;
	cvta.shared.u64 	%rd45, %rd44;
	add.s64 	%rd13, %rd45, %rd43;
	// begin inline asm
	{.reg .u64 u64addr;
 cvta.to.shared.u64 u64addr, %rd13;
 cvt.u32.u64 %r488, u64addr;}

	// end inline asm
	shl.b32 	%r161, %r146, 1;
	and.b32  	%r162, %r161, 448;
	or.b32  	%r163, %r162, %r2;
	mul.wide.u32 	%rd46, %r163, 4;
	add.s64 	%rd47, %rd45, 16384;
	add.s64 	%rd14, %rd47, %rd46;
	// begin inline asm
	{.reg .u64 u64addr;
 cvta.to.shared.u64 u64addr, %rd14;
 cvt.u32.u64 %r487, u64addr;}

	// end inline asm
	add.s64 	%rd19, %rd45, 20480;
	add.s64 	%rd15, %rd19, %rd42;
	// begin inline asm
	{.reg .u64 u64addr;
 cvta.to.shared.u64 u64addr, %rd15;
 cvt.u32.u64 %r120, u64addr;}

	// end inline asm
	add.s64 	%rd16, %rd15, 1024;
	// begin inline asm
	{.reg .u64 u64addr;
 cvta.to.shared.u64 u64addr, %rd16;
 cvt.u32.u64 %r121, u64addr;}

	// end inline asm
	and.b32  	%r11, %r147, 96;
	shl.b32 	%r12, %r5, 2;
	or.b32  	%r164, %r12, %r11;
	mul.wide.u32 	%rd48, %r164, 4;
	add.s64 	%rd17, %rd45, %rd48;
	// begin inline asm
	{.reg .u64 u64addr;
 cvta.to.shared.u64 u64addr, %rd17;
 cvt.u32.u64 %r525, u64addr;}

	// end inline asm
	and.b32  	%r14, %r146, 14;
	and.b32  	%r165, %r146, 46;
	mul.wide.u32 	%rd49, %r165, 4;
	add.s64 	%rd18, %rd47, %rd49;
	// begin inline asm
	{.reg .u64 u64addr;
 cvta.to.shared.u64 u64addr, %rd18;
 cvt.u32.u64 %r524, u64addr;}

	// end inline asm
	// begin inline asm
	{.reg .u64 u64addr;
 cvta.to.shared.u64 u64addr, %rd19;
 cvt.u32.u64 %r124, u64addr;}

	// end inline asm
	add.s64 	%rd20, %rd45, 21504;
	// begin inline asm
	{.reg .u64 u64addr;
 cvta.to.shared.u64 u64addr, %rd20;
 cvt.u32.u64 %r125, u64addr;}

	// end inline asm
	setp.lt.u32 	%p9, %r153, %r113;
	selp.u32 	%r18, 1, 0, %p9;
	or.b32  	%r166, %r153, 1;
	setp.lt.u32 	%p10, %r166, %r113;
	selp.u32 	%r19, 1, 0, %p10;
	or.b32  	%r167, %r153, 2;
	setp.lt.u32 	%p11, %r167, %r113;
	selp.u32 	%r20, 1, 0, %p11;
	or.b32  	%r168, %r153, 3;
	setp.lt.u32 	%p12, %r168, %r113;
	selp.u32 	%r21, 1, 0, %p12;
	setp.lt.u32 	%p13, %r158, %r114;
	selp.u32 	%r22, 1, 0, %p13;
	or.b32  	%r169, %r158, 32;
	setp.lt.u32 	%p14, %r169, %r114;
	selp.u32 	%r23, 1, 0, %p14;
	add.s32 	%r170, %r115, 7;
	shr.u32 	%r171, %r170, 3;
	add.s32 	%r24, %r171, -1;
	shl.b32 	%r172, %r24, 3;
	sub.s32 	%r173, %r115, %r172;
	setp.lt.u32 	%p15, %r155, %r173;
	and.pred  	%p16, %p9, %p15;
	selp.u32 	%r126, 1, 0, %p16;
	// begin inline asm
	{.reg .pred p;
 setp.ne.b32 p, %r126, 0;
 @!p mov.b32 %f1073, 0;
 @p ld.global.nc.f32 %f1073, [%rd21];}

	// end inline asm
	and.pred  	%p17, %p10, %p15;
	selp.u32 	%r127, 1, 0, %p17;
	cvt.u64.u32 	%rd50, %r116;
	add.s64 	%rd22, %rd21, %rd50;
	// begin inline asm
	{.reg .pred p;
 setp.ne.b32 p, %r127, 0;
 @!p mov.b32 %f1074, 0;
 @p ld.global.nc.f32 %f1074, [%rd22];}

	// end inline asm
	and.pred  	%p18, %p11, %p15;
	selp.u32 	%r128, 1, 0, %p18;
	shl.b32 	%r26, %r116, 1;
	cvt.u64.u32 	%rd51, %r26;
	add.s64 	%rd23, %rd21, %rd51;
	// begin inline asm
	{.reg .pred p;
 setp.ne.b32 p, %r128, 0;
 @!p mov.b32 %f1075, 0;
 @p ld.global.nc.f32 %f1075, [%rd23];}

	// end inline asm
	and.pred  	%p19, %p12, %p15;
	selp.u32 	%r129, 1, 0, %p19;
	mul.lo.s32 	%r27, %r116, 3;
	cvt.u64.u32 	%rd52, %r27;
	add.s64 	%rd24, %rd21, %rd52;
	// begin inline asm
	{.reg .pred p;
 setp.ne.b32 p, %r129, 0;
 @!p mov.b32 %f1076, 0;
 @p ld.global.nc.f32 %f1076, [%rd24];}

	// end inline asm
	// begin inline asm
	st.shared.v4.f32 [%r488], {%f1073, %f1074, %f1075, %f1076};

	// end inline asm
	setp.lt.u32 	%p20, %r3, %r173;
	and.pred  	%p21, %p13, %p20;
	selp.u32 	%r131, 1, 0, %p21;
	// begin inline asm
	{.reg .pred p;
 setp.ne.b32 p, %r131, 0;
 @!p mov.b32 %f1081, 0;
 @p ld.global.nc.f32 %f1081, [%rd25];}

	// end inline asm
	and.pred  	%p22, %p14, %p20;
	selp.u32 	%r132, 1, 0, %p22;
	add.s64 	%rd26, %rd25, 128;
	// begin inline asm
	{.reg .pred p;
 setp.ne.b32 p, %r132, 0;
 @!p mov.b32 %f1082, 0;
 @p ld.global.nc.f32 %f1082, [%rd26];}

	// end inline asm
	// begin inline asm
	st.shared.f32 [%r487], %f1081;

	// end inline asm
	add.s32 	%r134, %r487, 128;
	// begin inline asm
	st.shared.f32 [%r134], %f1082;

	// end inline asm
	setp.lt.u32 	%p23, %r146, %r115;
	selp.u32 	%r135, 1, 0, %p23;
	// begin inline asm
	{.reg .pred p;
 setp.ne.b32 p, %r135, 0;
 @!p mov.b32 %f1085, 0;
 @p ld.global.nc.f32 %f1085, [%rd27];}

	// end inline asm
	// begin inline asm
	st.shared.f32 [%r120], %f1085;

	// end inline asm
	setp.lt.u32 	%p24, %r146, %r112;
	selp.u32 	%r137, 1, 0, %p24;
	// begin inline asm
	{.reg .pred p;
 setp.ne.b32 p, %r137, 0;
 @!p mov.b32 %f1087, 0;
 @p ld.global.nc.f32 %f1087, [%rd28];}

	// end inline asm
	// begin inline asm
	st.shared.f32 [%r121], %f1087;

	// end inline asm
	bar.sync 	0;
	// begin inline asm
	ld.shared.v4.f32 {%f2304, %f2303, %f2302, %f2301}, [%r525];

	// end inline asm
	add.s32 	%r140, %r525, 64;
	// begin inline asm
	ld.shared.v4.f32 {%f2300, %f2299, %f2298, %f2297}, [%r140];

	// end inline asm
	// begin inline asm
	ld.shared.v2.f32 {%f2308, %f2307}, [%r524];

	// end inline asm
	add.s32 	%r142, %r524, 64;
	// begin inline asm
	ld.shared.v2.f32 {%f2306, %f2305}, [%r142];

	// end inline asm
	// begin inline asm
	ld.shared.f32 {%f2341}, [%r124];

	// end inline asm
	mov.b32 	%r144, 1;
	// begin inline asm
	{.reg .pred p;
 setp.ne.b32 p, %r144, 0;
 @!p mov.b32 %f1102, 0;
 @p ld.global.nc.f32 %f1102, [%rd29];}

	// end inline asm
	setp.lt.u32 	%p25, %r170, 16;
	mov.b32 	%r494, 0;
	mov.f32 	%f2041, 0f00000000;
	mov.f32 	%f2042, %f2041;
	mov.f32 	%f2043, %f2041;
	mov.f32 	%f2044, %f2041;
	mov.f32 	%f2045, %f2041;
	mov.f32 	%f2046, %f2041;
	mov.f32 	%f2047, %f2041;
	mov.f32 	%f2048, %f2041;
	mov.f32 	%f2049, %f2041;
	mov.f32 	%f2050, %f2041;
	mov.f32 	%f2051, %f2041;
	mov.f32 	%f2052, %f2041;
	mov.f32 	%f2053, %f2041;
	mov.f32 	%f2054, %f2041;
	mov.f32 	%f2055, %f2041;
	mov.f32 	%f2056, %f2041;
	mov.f32 	%f2057, %f2041;
	mov.f32 	%f2058, %f2041;
	mov.f32 	%f2059, %f2041;
	mov.f32 	%f2060, %f2041;
	mov.f32 	%f2061, %f2041;
	mov.f32 	%f2062, %f2041;
	mov.f32 	%f2063, %f2041;
	mov.f32 	%f2064, %f2041;
	mov.f32 	%f2065, %f2041;
	mov.f32 	%f2066, %f2041;
	mov.f32 	%f2067, %f2041;
	mov.f32 	%f2068, %f2041;
	mov.f32 	%f2069, %f2041;
	mov.f32 	%f2070, %f2041;
	mov.f32 	%f2071, %f2041;
	mov.f32 	%f2072, %f2041;
	@%p25 bra 	$L__BB0_67;
	mul.lo.s32 	%r175, %r173, %r114;
	mul.wide.u32 	%rd53, %r175, 4;
	add.s64 	%rd160, %rd25, %rd53;
	mul.wide.u32 	%rd54, %r173, 4;
	add.s64 	%rd161, %rd21, %rd54;
	mov.b16 	%rs44, 0;
	mov.b32 	%r499, 0;
	mov.f32 	%f2041, 0f00000000;
	mov.u32 	%r484, %r24;
	mov.u32 	%r494, %r499;
	mov.u32 	%r497, %r499;
$L__BB0_2:
	setp.ne.s32 	%p26, %r173, 0;
	xor.b32  	%r488, %r488, 8192;
	xor.b32  	%r487, %r487, 2048;
	setp.lt.u32 	%p27, %r484, %r24;
	or.pred  	%p1, %p27, %p26;
	not.pred 	%p28, %p1;
	@%p28 bra 	$L__BB0_8;
	add.s32 	%r494, %r494, 1;
	and.b16  	%rs19, %rs44, 255;
	add.s16 	%rs44, %rs19, 1;
	and.b16  	%rs20, %rs44, 255;
	setp.eq.s16 	%p29, %rs20, %rs44;
	@%p29 bra 	$L__BB0_5;
	sub.s32 	%r178, %r115, %r494;
	setp.lt.u32 	%p30, %r146, %r178;
	mul.wide.s32 	%rd56, %r494, 4;
	add.s64 	%rd55, %rd27, %rd56;
	selp.u32 	%r176, 1, 0, %p30;
	// begin inline asm
	{.reg .pred p;
 setp.ne.b32 p, %r176, 0;
 @p ld.global.nc.f32 %f1105, [%rd55];}

	// end inline asm
	bar.sync 	0;
	// begin inline asm
	st.shared.f32 [%r120], %f1105;

	// end inline asm
	bar.sync 	0;
$L__BB0_5:
	setp.ne.s32 	%p31, %r494, %r497;
	@%p31 bra 	$L__BB0_8;
	setp.ge.s32 	%p32, %r499, %r112;
	setp.ne.s32 	%p33, %r497, 0;
	or.pred  	%p34, %p32, %p33;
	mov.u32 	%r494, %r497;
	@%p34 bra 	$L__BB0_8;
$L__BB0_7:
	shl.b32 	%r182, %r499, 2;
	add.s32 	%r180, %r182, %r125;
	// begin inline asm
	ld.shared.s32 {%r497}, [%r180];

	// end inline asm
	bar.sync 	0;
	add.s32 	%r499, %r499, 1;
	setp.lt.s32 	%p35, %r499, %r112;
	setp.eq.s32 	%p36, %r497, 0;
	and.pred  	%p37, %p35, %p36;
	mov.b32 	%r494, 0;
	@%p37 bra 	$L__BB0_7;
$L__BB0_8:
	and.b16  	%rs21, %rs44, 255;
	mul.wide.u16 	%r194, %rs21, 4;
	add.s32 	%r183, %r194, %r124;
	// begin inline asm
	ld.shared.f32 {%f1107}, [%r183];

	// end inline asm
	add.s32 	%r184, %r525, 528;
	// begin inline asm
	ld.shared.v4.f32 {%f1108, %f1109, %f1110, %f1111}, [%r184];

	// end inline asm
	add.s32 	%r185, %r525, 592;
	// begin inline asm
	ld.shared.v4.f32 {%f1112, %f1113, %f1114, %f1115}, [%r185];

	// end inline asm
	add.s32 	%r186, %r524, 256;
	// begin inline asm
	ld.shared.v2.f32 {%f1116, %f1117}, [%r186];

	// end inline asm
	add.s32 	%r187, %r524, 320;
	// begin inline asm
	ld.shared.v2.f32 {%f1118, %f1119}, [%r187];

	// end inline asm
	// begin inline asm
	{.reg .pred p;
 setp.ne.b32 p, %r18, 0;
 @p ld.global.nc.f32 %f1120, [%rd161];}

	// end inline asm
	add.s64 	%rd58, %rd161, %rd50;
	// begin inline asm
	{.reg .pred p;
 setp.ne.b32 p, %r19, 0;
 @p ld.global.nc.f32 %f1121, [%rd58];}

	// end inline asm
	add.s64 	%rd59, %rd161, %rd51;
	// begin inline asm
	{.reg .pred p;
 setp.ne.b32 p, %r20, 0;
 @p ld.global.nc.f32 %f1122, [%rd59];}

	// end inline asm
	add.s64 	%rd60, %rd161, %rd52;
	// begin inline asm
	{.reg .pred p;
 setp.ne.b32 p, %r21, 0;
 @p ld.global.nc.f32 %f1123, [%rd60];}

	// end inline asm
	// begin inline asm
	{.reg .pred p;
 setp.ne.b32 p, %r22, 0;
 @p ld.global.nc.f32 %f1124, [%rd160];}

	// end inline asm
	add.s64 	%rd62, %rd160, 128;
	// begin inline asm
	{.reg .pred p;
 setp.ne.b32 p, %r23, 0;
 @p ld.global.nc.f32 %f1125, [%rd62];}

	// end inline asm
	@%p28 bra 	$L__BB0_10;
	mul.f32 	%f1126, %f2304, %f2308;
	fma.rn.f32 	%f2072, %f1126, %f2341, %f2072;
	mul.f32 	%f1127, %f2304, %f2307;
	fma.rn.f32 	%f2071, %f1127, %f2341, %f2071;
	mul.f32 	%f1128, %f2304, %f2306;
	fma.rn.f32 	%f2070, %f1128, %f2341, %f2070;
	mul.f32 	%f1129, %f2304, %f2305;
	fma.rn.f32 	%f2069, %f1129, %f2341, %f2069;
	mul.f32 	%f1130, %f2303, %f2308;
	fma.rn.f32 	%f2068, %f1130, %f2341, %f2068;
	mul.f32 	%f1131, %f2303, %f2307;
	fma.rn.f32 	%f2067, %f1131, %f2341, %f2067;
	mul.f32 	%f1132, %f2303, %f2306;
	fma.rn.f32 	%f2066, %f1132, %f2341, %f2066;
	mul.f32 	%f1133, %f2303, %f2305;
	fma.rn.f32 	%f2065, %f1133, %f2341, %f2065;
	mul.f32 	%f1134, %f2302, %f2308;
	fma.rn.f32 	%f2064, %f1134, %f2341, %f2064;
	mul.f32 	%f1135, %f2302, %f2307;
	fma.rn.f32 	%f2063, %f1135, %f2341, %f2063;
	mul.f32 	%f1136, %f2302, %f2306;
	fma.rn.f32 	%f2062, %f1136, %f2341, %f2062;
	mul.f32 	%f1137, %f2302, %f2305;
	fma.rn.f32 	%f2061, %f1137, %f2341, %f2061;
	mul.f32 	%f1138, %f2301, %f2308;
	fma.rn.f32 	%f2060, %f1138, %f2341, %f2060;
	mul.f32 	%f1139, %f2301, %f2307;
	fma.rn.f32 	%f2059, %f1139, %f2341, %f2059;
	mul.f32 	%f1140, %f2301, %f2306;
	fma.rn.f32 	%f2058, %f1140, %f2341, %f2058;
	mul.f32 	%f1141, %f2301, %f2305;
	fma.rn.f32 	%f2057, %f1141, %f2341, %f2057;
	mul.f32 	%f1142, %f2300, %f2308;
	fma.rn.f32 	%f2056, %f1142, %f2341, %f2056;
	mul.f32 	%f1143, %f2300, %f2307;
	fma.rn.f32 	%f2055, %f1143, %f2341, %f2055;
	mul.f32 	%f1144, %f2300, %f2306;
	fma.rn.f32 	%f2054, %f1144, %f2341, %f2054;
	mul.f32 	%f1145, %f2300, %f2305;
	fma.rn.f32 	%f2053, %f1145, %f2341, %f2053;
	mul.f32 	%f1146, %f2299, %f2308;
	fma.rn.f32 	%f2052, %f1146, %f2341, %f2052;
	mul.f32 	%f1147, %f2299, %f2307;
	fma.rn.f32 	%f2051, %f1147, %f2341, %f2051;
	mul.f32 	%f1148, %f2299, %f2306;
	fma.rn.f32 	%f2050, %f1148, %f2341, %f2050;
	mul.f32 	%f1149, %f2299, %f2305;
	fma.rn.f32 	%f2049, %f1149, %f2341, %f2049;
	mul.f32 	%f1150, %f2298, %f2308;
	fma.rn.f32 	%f2048, %f1150, %f2341, %f2048;
	mul.f32 	%f1151, %f2298, %f2307;
	fma.rn.f32 	%f2047, %f1151, %f2341, %f2047;
	mul.f32 	%f1152, %f2298, %f2306;
	fma.rn.f32 	%f2046, %f1152, %f2341, %f2046;
	mul.f32 	%f1153, %f2298, %f2305;
	fma.rn.f32 	%f2045, %f1153, %f2341, %f2045;
	mul.f32 	%f1154, %f2297, %f2308;
	fma.rn.f32 	%f2044, %f1154, %f2341, %f2044;
	mul.f32 	%f1155, %f2297, %f2307;
	fma.rn.f32 	%f2043, %f1155, %f2341, %f2043;
	mul.f32 	%f1156, %f2297, %f2306;
	fma.rn.f32 	%f2042, %f1156, %f2341, %f2042;
	mul.f32 	%f1157, %f2297, %f2305;
	fma.rn.f32 	%f2041, %f1157, %f2341, %f2041;
$L__BB0_10:
	setp.lt.u32 	%p39, %r484, %r24;
	setp.gt.u32 	%p40, %r173, 1;
	or.pred  	%p2, %p39, %p40;
	not.pred 	%p41, %p2;
	@%p41 bra 	$L__BB0_16;
	add.s32 	%r494, %r494, 1;
	add.s16 	%rs44, %rs21, 1;
	and.b16  	%rs23, %rs44, 255;
	setp.eq.s16 	%p42, %rs23, %rs44;
	@%p42 bra 	$L__BB0_13;
	sub.s32 	%r197, %r115, %r494;
	setp.lt.u32 	%p43, %r146, %r197;
	mul.wide.s32 	%rd67, %r494, 4;
	add.s64 	%rd66, %rd27, %rd67;
	selp.u32 	%r195, 1, 0, %p43;
	// begin inline asm
	{.reg .pred p;
 setp.ne.b32 p, %r195, 0;
 @p ld.global.nc.f32 %f1158, [%rd66];}

	// end inline asm
	bar.sync 	0;
	// begin inline asm
	st.shared.f32 [%r120], %f1158;

	// end inline asm
	bar.sync 	0;
$L__BB0_13:
	setp.ne.s32 	%p44, %r494, %r497;
	@%p44 bra 	$L__BB0_16;
	setp.ge.s32 	%p45, %r499, %r112;
	setp.ne.s32 	%p46, %r497, 0;
	or.pred  	%p47, %p45, %p46;
	mov.u32 	%r494, %r497;
	@%p47 bra 	$L__BB0_16;
$L__BB0_15:
	shl.b32 	%r201, %r499, 2;
	add.s32 	%r199, %r201, %r125;
	// begin inline asm
	ld.shared.s32 {%r497}, [%r199];

	// end inline asm
	bar.sync 	0;
	add.s32 	%r499, %r499, 1;
	setp.lt.s32 	%p48, %r499, %r112;
	setp.eq.s32 	%p49, %r497, 0;
	and.pred  	%p50, %p48, %p49;
	mov.b32 	%r494, 0;
	@%p50 bra 	$L__BB0_15;
$L__BB0_16:
	and.b16  	%rs24, %rs44, 255;
	mul.wide.u16 	%r207, %rs24, 4;
	add.s32 	%r202, %r207, %r124;
	// begin inline asm
	ld.shared.f32 {%f1160}, [%r202];

	// end inline asm
	add.s32 	%r203, %r525, 1056;
	// begin inline asm
	ld.shared.v4.f32 {%f1161, %f1162, %f1163, %f1164}, [%r203];

	// end inline asm
	add.s32 	%r204, %r525, 1120;
	// begin inline asm
	ld.shared.v4.f32 {%f1165, %f1166, %f1167, %f1168}, [%r204];

	// end inline asm
	add.s32 	%r205, %r524, 512;
	// begin inline asm
	ld.shared.v2.f32 {%f1169, %f1170}, [%r205];

	// end inline asm
	add.s32 	%r206, %r524, 576;
	// begin inline asm
	ld.shared.v2.f32 {%f1171, %f1172}, [%r206];

	// end inline asm
	@%p41 bra 	$L__BB0_18;
	mul.f32 	%f1173, %f1108, %f1116;
	fma.rn.f32 	%f2072, %f1173, %f1107, %f2072;
	mul.f32 	%f1174, %f1108, %f1117;
	fma.rn.f32 	%f2071, %f1174, %f1107, %f2071;
	mul.f32 	%f1175, %f1108, %f1118;
	fma.rn.f32 	%f2070, %f1175, %f1107, %f2070;
	mul.f32 	%f1176, %f1108, %f1119;
	fma.rn.f32 	%f2069, %f1176, %f1107, %f2069;
	mul.f32 	%f1177, %f1109, %f1116;
	fma.rn.f32 	%f2068, %f1177, %f1107, %f2068;
	mul.f32 	%f1178, %f1109, %f1117;
	fma.rn.f32 	%f2067, %f1178, %f1107, %f2067;
	mul.f32 	%f1179, %f1109, %f1118;
	fma.rn.f32 	%f2066, %f1179, %f1107, %f2066;
	mul.f32 	%f1180, %f1109, %f1119;
	fma.rn.f32 	%f2065, %f1180, %f1107, %f2065;
	mul.f32 	%f1181, %f1110, %f1116;
	fma.rn.f32 	%f2064, %f1181, %f1107, %f2064;
	mul.f32 	%f1182, %f1110, %f1117;
	fma.rn.f32 	%f2063, %f1182, %f1107, %f2063;
	mul.f32 	%f1183, %f1110, %f1118;
	fma.rn.f32 	%f2062, %f1183, %f1107, %f2062;
	mul.f32 	%f1184, %f1110, %f1119;
	fma.rn.f32 	%f2061, %f1184, %f1107, %f2061;
	mul.f32 	%f1185, %f1111, %f1116;
	fma.rn.f32 	%f2060, %f1185, %f1107, %f2060;
	mul.f32 	%f1186, %f1111, %f1117;
	fma.rn.f32 	%f2059, %f1186, %f1107, %f2059;
	mul.f32 	%f1187, %f1111, %f1118;
	fma.rn.f32 	%f2058, %f1187, %f1107, %f2058;
	mul.f32 	%f1188, %f1111, %f1119;
	fma.rn.f32 	%f2057, %f1188, %f1107, %f2057;
	mul.f32 	%f1189, %f1112, %f1116;
	fma.rn.f32 	%f2056, %f1189, %f1107, %f2056;
	mul.f32 	%f1190, %f1112, %f1117;
	fma.rn.f32 	%f2055, %f1190, %f1107, %f2055;
	mul.f32 	%f1191, %f1112, %f1118;
	fma.rn.f32 	%f2054, %f1191, %f1107, %f2054;
	mul.f32 	%f1192, %f1112, %f1119;
	fma.rn.f32 	%f2053, %f1192, %f1107, %f2053;
	mul.f32 	%f1193, %f1113, %f1116;
	fma.rn.f32 	%f2052, %f1193, %f1107, %f2052;
	mul.f32 	%f1194, %f1113, %f1117;
	fma.rn.f32 	%f2051, %f1194, %f1107, %f2051;
	mul.f32 	%f1195, %f1113, %f1118;
	fma.rn.f32 	%f2050, %f1195, %f1107, %f2050;
	mul.f32 	%f1196, %f1113, %f1119;
	fma.rn.f32 	%f2049, %f1196, %f1107, %f2049;
	mul.f32 	%f1197, %f1114, %f1116;
	fma.rn.f32 	%f2048, %f1197, %f1107, %f2048;
	mul.f32 	%f1198, %f1114, %f1117;
	fma.rn.f32 	%f2047, %f1198, %f1107, %f2047;
	mul.f32 	%f1199, %f1114, %f1118;
	fma.rn.f32 	%f2046, %f1199, %f1107, %f2046;
	mul.f32 	%f1200, %f1114, %f1119;
	fma.rn.f32 	%f2045, %f1200, %f1107, %f2045;
	mul.f32 	%f1201, %f1115, %f1116;
	fma.rn.f32 	%f2044, %f1201, %f1107, %f2044;
	mul.f32 	%f1202, %f1115, %f1117;
	fma.rn.f32 	%f2043, %f1202, %f1107, %f2043;
	mul.f32 	%f1203, %f1115, %f1118;
	fma.rn.f32 	%f2042, %f1203, %f1107, %f2042;
	mul.f32 	%f1204, %f1115, %f1119;
	fma.rn.f32 	%f2041, %f1204, %f1107, %f2041;
$L__BB0_18:
	setp.gt.u32 	%p53, %r173, 2;
	or.pred  	%p3, %p39, %p53;
	not.pred 	%p54, %p3;
	@%p54 bra 	$L__BB0_24;
	add.s32 	%r494, %r494, 1;
	add.s16 	%rs44, %rs24, 1;
	and.b16  	%rs26, %rs44, 255;
	setp.eq.s16 	%p55, %rs26, %rs44;
	@%p55 bra 	$L__BB0_21;
	sub.s32 	%r210, %r115, %r494;
	setp.lt.u32 	%p56, %r146, %r210;
	mul.wide.s32 	%rd69, %r494, 4;
	add.s64 	%rd68, %rd27, %rd69;
	selp.u32 	%r208, 1, 0, %p56;
	// begin inline asm
	{.reg .pred p;
 setp.ne.b32 p, %r208, 0;
 @p ld.global.nc.f32 %f1205, [%rd68];}

	// end inline asm
	bar.sync 	0;
	// begin inline asm
	st.shared.f32 [%r120], %f1205;

	// end inline asm
	bar.sync 	0;
$L__BB0_21:
	setp.ne.s32 	%p57, %r494, %r497;
	@%p57 bra 	$L__BB0_24;
	setp.ge.s32 	%p58, %r499, %r112;
	setp.ne.s32 	%p59, %r497, 0;
	or.pred  	%p60, %p58, %p59;
	mov.u32 	%r494, %r497;
	@%p60 bra 	$L__BB0_24;
$L__BB0_23:
	shl.b32 	%r214, %r499, 2;
	add.s32 	%r212, %r214, %r125;
	// begin inline asm
	ld.shared.s32 {%r497}, [%r212];

	// end inline asm
	bar.sync 	0;
	add.s32 	%r499, %r499, 1;
	setp.lt.s32 	%p61, %r499, %r112;
	setp.eq.s32 	%p62, %r497, 0;
	and.pred  	%p63, %p61, %p62;
	mov.b32 	%r494, 0;
	@%p63 bra 	$L__BB0_23;
$L__BB0_24:
	and.b16  	%rs27, %rs44, 255;
	mul.wide.u16 	%r220, %rs27, 4;
	add.s32 	%r215, %r220, %r124;
	// begin inline asm
	ld.shared.f32 {%f1207}, [%r215];

	// end inline asm
	add.s32 	%r216, %r525, 1584;
	// begin inline asm
	ld.shared.v4.f32 {%f1208, %f1209, %f1210, %f1211}, [%r216];

	// end inline asm
	add.s32 	%r217, %r525, 1648;
	// begin inline asm
	ld.shared.v4.f32 {%f1212, %f1213, %f1214, %f1215}, [%r217];

	// end inline asm
	add.s32 	%r218, %r524, 768;
	// begin inline asm
	ld.shared.v2.f32 {%f1216, %f1217}, [%r218];

	// end inline asm
	add.s32 	%r219, %r524, 832;
	// begin inline asm
	ld.shared.v2.f32 {%f1218, %f1219}, [%r219];

	// end inline asm
	@%p54 bra 	$L__BB0_26;
	mul.f32 	%f1220, %f1161, %f1169;
	fma.rn.f32 	%f2072, %f1220, %f1160, %f2072;
	mul.f32 	%f1221, %f1161, %f1170;
	fma.rn.f32 	%f2071, %f1221, %f1160, %f2071;
	mul.f32 	%f1222, %f1161, %f1171;
	fma.rn.f32 	%f2070, %f1222, %f1160, %f2070;
	mul.f32 	%f1223, %f1161, %f1172;
	fma.rn.f32 	%f2069, %f1223, %f1160, %f2069;
	mul.f32 	%f1224, %f1162, %f1169;
	fma.rn.f32 	%f2068, %f1224, %f1160, %f2068;
	mul.f32 	%f1225, %f1162, %f1170;
	fma.rn.f32 	%f2067, %f1225, %f1160, %f2067;
	mul.f32 	%f1226, %f1162, %f1171;
	fma.rn.f32 	%f2066, %f1226, %f1160, %f2066;
	mul.f32 	%f1227, %f1162, %f1172;
	fma.rn.f32 	%f2065, %f1227, %f1160, %f2065;
	mul.f32 	%f1228, %f1163, %f1169;
	fma.rn.f32 	%f2064, %f1228, %f1160, %f2064;
	mul.f32 	%f1229, %f1163, %f1170;
	fma.rn.f32 	%f2063, %f1229, %f1160, %f2063;
	mul.f32 	%f1230, %f1163, %f1171;
	fma.rn.f32 	%f2062, %f1230, %f1160, %f2062;
	mul.f32 	%f1231, %f1163, %f1172;
	fma.rn.f32 	%f2061, %f1231, %f1160, %f2061;
	mul.f32 	%f1232, %f1164, %f1169;
	fma.rn.f32 	%f2060, %f1232, %f1160, %f2060;
	mul.f32 	%f1233, %f1164, %f1170;
	fma.rn.f32 	%f2059, %f1233, %f1160, %f2059;
	mul.f32 	%f1234, %f1164, %f1171;
	fma.rn.f32 	%f2058, %f1234, %f1160, %f2058;
	mul.f32 	%f1235, %f1164, %f1172;
	fma.rn.f32 	%f2057, %f1235, %f1160, %f2057;
	mul.f32 	%f1236, %f1165, %f1169;
	fma.rn.f32 	%f2056, %f1236, %f1160, %f2056;
	mul.f32 	%f1237, %f1165, %f1170;
	fma.rn.f32 	%f2055, %f1237, %f1160, %f2055;
	mul.f32 	%f1238, %f1165, %f1171;
	fma.rn.f32 	%f2054, %f1238, %f1160, %f2054;
	mul.f32 	%f1239, %f1165, %f1172;
	fma.rn.f32 	%f2053, %f1239, %f1160, %f2053;
	mul.f32 	%f1240, %f1166, %f1169;
	fma.rn.f32 	%f2052, %f1240, %f1160, %f2052;
	mul.f32 	%f1241, %f1166, %f1170;
	fma.rn.f32 	%f2051, %f1241, %f1160, %f2051;
	mul.f32 	%f1242, %f1166, %f1171;
	fma.rn.f32 	%f2050, %f1242, %f1160, %f2050;
	mul.f32 	%f1243, %f1166, %f1172;
	fma.rn.f32 	%f2049, %f1243, %f1160, %f2049;
	mul.f32 	%f1244, %f1167, %f1169;
	fma.rn.f32 	%f2048, %f1244, %f1160, %f2048;
	mul.f32 	%f1245, %f1167, %f1170;
	fma.rn.f32 	%f2047, %f1245, %f1160, %f2047;
	mul.f32 	%f1246, %f1167, %f1171;
	fma.rn.f32 	%f2046, %f1246, %f1160, %f2046;
	mul.f32 	%f1247, %f1167, %f1172;
	fma.rn.f32 	%f2045, %f1247, %f1160, %f2045;
	mul.f32 	%f1248, %f1168, %f1169;
	fma.rn.f32 	%f2044, %f1248, %f1160, %f2044;
	mul.f32 	%f1249, %f1168, %f1170;
	fma.rn.f32 	%f2043, %f1249, %f1160, %f2043;
	mul.f32 	%f1250, %f1168, %f1171;
	fma.rn.f32 	%f2042, %f1250, %f1160, %f2042;
	mul.f32 	%f1251, %f1168, %f1172;
	fma.rn.f32 	%f2041, %f1251, %f1160, %f2041;
$L__BB0_26:
	setp.gt.u32 	%p66, %r173, 3;
	or.pred  	%p4, %p39, %p66;
	not.pred 	%p67, %p4;
	@%p67 bra 	$L__BB0_32;
	add.s32 	%r494, %r494, 1;
	add.s16 	%rs44, %rs27, 1;
	and.b16  	%rs29, %rs44, 255;
	setp.eq.s16 	%p68, %rs29, %rs44;
	@%p68 bra 	$L__BB0_29;
	sub.s32 	%r223, %r115, %r494;
	setp.lt.u32 	%p69, %r146, %r223;
	mul.wide.s32 	%rd71, %r494, 4;
	add.s64 	%rd70, %rd27, %rd71;
	selp.u32 	%r221, 1, 0, %p69;
	// begin inline asm
	{.reg .pred p;
 setp.ne.b32 p, %r221, 0;
 @p ld.global.nc.f32 %f1252, [%rd70];}

	// end inline asm
	bar.sync 	0;
	// begin inline asm
	st.shared.f32 [%r120], %f1252;

	// end inline asm
	bar.sync 	0;
$L__BB0_29:
	setp.ne.s32 	%p70, %r494, %r497;
	@%p70 bra 	$L__BB0_32;
	setp.ge.s32 	%p71, %r499, %r112;
	setp.ne.s32 	%p72, %r497, 0;
	or.pred  	%p73, %p71, %p72;
	mov.u32 	%r494, %r497;
	@%p73 bra 	$L__BB0_32;
$L__BB0_31:
	shl.b32 	%r227, %r499, 2;
	add.s32 	%r225, %r227, %r125;
	// begin inline asm
	ld.shared.s32 {%r497}, [%r225];

	// end inline asm
	bar.sync 	0;
	add.s32 	%r499, %r499, 1;
	setp.lt.s32 	%p74, %r499, %r112;
	setp.eq.s32 	%p75, %r497, 0;
	and.pred  	%p76, %p74, %p75;
	mov.b32 	%r494, 0;
	@%p76 bra 	$L__BB0_31;
$L__BB0_32:
	and.b16  	%rs30, %rs44, 255;
	mul.wide.u16 	%r233, %rs30, 4;
	add.s32 	%r228, %r233, %r124;
	// begin inline asm
	ld.shared.f32 {%f1254}, [%r228];

	// end inline asm
	add.s32 	%r229, %r525, 2112;
	// begin inline asm
	ld.shared.v4.f32 {%f1255, %f1256, %f1257, %f1258}, [%r229];

	// end inline asm
	add.s32 	%r230, %r525, 2176;
	// begin inline asm
	ld.shared.v4.f32 {%f1259, %f1260, %f1261, %f1262}, [%r230];

	// end inline asm
	add.s32 	%r231, %r524, 1024;
	// begin inline asm
	ld.shared.v2.f32 {%f1263, %f1264}, [%r231];

	// end inline asm
	add.s32 	%r232, %r524, 1088;
	// begin inline asm
	ld.shared.v2.f32 {%f1265, %f1266}, [%r232];

	// end inline asm
	@%p67 bra 	$L__BB0_34;
	mul.f32 	%f1267, %f1208, %f1216;
	fma.rn.f32 	%f2072, %f1267, %f1207, %f2072;
	mul.f32 	%f1268, %f1208, %f1217;
	fma.rn.f32 	%f2071, %f1268, %f1207, %f2071;
	mul.f32 	%f1269, %f1208, %f1218;
	fma.rn.f32 	%f2070, %f1269, %f1207, %f2070;
	mul.f32 	%f1270, %f1208, %f1219;
	fma.rn.f32 	%f2069, %f1270, %f1207, %f2069;
	mul.f32 	%f1271, %f1209, %f1216;
	fma.rn.f32 	%f2068, %f1271, %f1207, %f2068;
	mul.f32 	%f1272, %f1209, %f1217;
	fma.rn.f32 	%f2067, %f1272, %f1207, %f2067;
	mul.f32 	%f1273, %f1209, %f1218;
	fma.rn.f32 	%f2066, %f1273, %f1207, %f2066;
	mul.f32 	%f1274, %f1209, %f1219;
	fma.rn.f32 	%f2065, %f1274, %f1207, %f2065;
	mul.f32 	%f1275, %f1210, %f1216;
	fma.rn.f32 	%f2064, %f1275, %f1207, %f2064;
	mul.f32 	%f1276, %f1210, %f1217;
	fma.rn.f32 	%f2063, %f1276, %f1207, %f2063;
	mul.f32 	%f1277, %f1210, %f1218;
	fma.rn.f32 	%f2062, %f1277, %f1207, %f2062;
	mul.f32 	%f1278, %f1210, %f1219;
	fma.rn.f32 	%f2061, %f1278, %f1207, %f2061;
	mul.f32 	%f1279, %f1211, %f1216;
	fma.rn.f32 	%f2060, %f1279, %f1207, %f2060;
	mul.f32 	%f1280, %f1211, %f1217;
	fma.rn.f32 	%f2059, %f1280, %f1207, %f2059;
	mul.f32 	%f1281, %f1211, %f1218;
	fma.rn.f32 	%f2058, %f1281, %f1207, %f2058;
	mul.f32 	%f1282, %f1211, %f1219;
	fma.rn.f32 	%f2057, %f1282, %f1207, %f2057;
	mul.f32 	%f1283, %f1212, %f1216;
	fma.rn.f32 	%f2056, %f1283, %f1207, %f2056;
	mul.f32 	%f1284, %f1212, %f1217;
	fma.rn.f32 	%f2055, %f1284, %f1207, %f2055;
	mul.f32 	%f1285, %f1212, %f1218;
	fma.rn.f32 	%f2054, %f1285, %f1207, %f2054;
	mul.f32 	%f1286, %f1212, %f1219;
	fma.rn.f32 	%f2053, %f1286, %f1207, %f2053;
	mul.f32 	%f1287, %f1213, %f1216;
	fma.rn.f32 	%f2052, %f1287, %f1207, %f2052;
	mul.f32 	%f1288, %f1213, %f1217;
	fma.rn.f32 	%f2051, %f1288, %f1207, %f2051;
	mul.f32 	%f1289, %f1213, %f1218;
	fma.rn.f32 	%f2050, %f1289, %f1207, %f2050;
	mul.f32 	%f1290, %f1213, %f1219;
	fma.rn.f32 	%f2049, %f1290, %f1207, %f2049;
	mul.f32 	%f1291, %f1214, %f1216;
	fma.rn.f32 	%f2048, %f1291, %f1207, %f2048;
	mul.f32 	%f1292, %f1214, %f1217;
	fma.rn.f32 	%f2047, %f1292, %f1207, %f2047;
	mul.f32 	%f1293, %f1214, %f1218;
	fma.rn.f32 	%f2046, %f1293, %f1207, %f2046;
	mul.f32 	%f1294, %f1214, %f1219;
	fma.rn.f32 	%f2045, %f1294, %f1207, %f2045;
	mul.f32 	%f1295, %f1215, %f1216;
	fma.rn.f32 	%f2044, %f1295, %f1207, %f2044;
	mul.f32 	%f1296, %f1215, %f1217;
	fma.rn.f32 	%f2043, %f1296, %f1207, %f2043;
	mul.f32 	%f1297, %f1215, %f1218;
	fma.rn.f32 	%f2042, %f1297, %f1207, %f2042;
	mul.f32 	%f1298, %f1215, %f1219;
	fma.rn.f32 	%f2041, %f1298, %f1207, %f2041;
$L__BB0_34:
	setp.gt.u32 	%p79, %r173, 4;
	or.pred  	%p5, %p39, %p79;
	not.pred 	%p80, %p5;
	@%p80 bra 	$L__BB0_40;
	add.s32 	%r494, %r494, 1;
	add.s16 	%rs44, %rs30, 1;
	and.b16  	%rs32, %rs44, 255;
	setp.eq.s16 	%p81, %rs32, %rs44;
	@%p81 bra 	$L__BB0_37;
	sub.s32 	%r236, %r115, %r494;
	setp.lt.u32 	%p82, %r146, %r236;
	mul.wide.s32 	%rd73, %r494, 4;
	add.s64 	%rd72, %rd27, %rd73;
	selp.u32 	%r234, 1, 0, %p82;
	// begin inline asm
	{.reg .pred p;
 setp.ne.b32 p, %r234, 0;
 @p ld.global.nc.f32 %f1299, [%rd72];}

	// end inline asm
	bar.sync 	0;
	// begin inline asm
	st.shared.f32 [%r120], %f1299;

	// end inline asm
	bar.sync 	0;
$L__BB0_37:
	setp.ne.s32 	%p83, %r494, %r497;
	@%p83 bra 	$L__BB0_40;
	setp.ge.s32 	%p84, %r499, %r112;
	setp.ne.s32 	%p85, %r497, 0;
	or.pred  	%p86, %p84, %p85;
	mov.u32 	%r494, %r497;
	@%p86 bra 	$L__BB0_40;
$L__BB0_39:
	shl.b32 	%r240, %r499, 2;
	add.s32 	%r238, %r240, %r125;
	// begin inline asm
	ld.shared.s32 {%r497}, [%r238];

	// end inline asm
	bar.sync 	0;
	add.s32 	%r499, %r499, 1;
	setp.lt.s32 	%p87, %r499, %r112;
	setp.eq.s32 	%p88, %r497, 0;
	and.pred  	%p89, %p87, %p88;
	mov.b32 	%r494, 0;
	@%p89 bra 	$L__BB0_39;
$L__BB0_40:
	and.b16  	%rs33, %rs44, 255;
	mul.wide.u16 	%r246, %rs33, 4;
	add.s32 	%r241, %r246, %r124;
	// begin inline asm
	ld.shared.f32 {%f1301}, [%r241];

	// end inline asm
	add.s32 	%r242, %r525, 2640;
	// begin inline asm
	ld.shared.v4.f32 {%f1302, %f1303, %f1304, %f1305}, [%r242];

	// end inline asm
	add.s32 	%r243, %r525, 2704;
	// begin inline asm
	ld.shared.v4.f32 {%f1306, %f1307, %f1308, %f1309}, [%r243];

	// end inline asm
	add.s32 	%r244, %r524, 1280;
	// begin inline asm
	ld.shared.v2.f32 {%f1310, %f1311}, [%r244];

	// end inline asm
	add.s32 	%r245, %r524, 1344;
	// begin inline asm
	ld.shared.v2.f32 {%f1312, %f1313}, [%r245];

	// end inline asm
	@%p80 bra 	$L__BB0_42;
	mul.f32 	%f1314, %f1255, %f1263;
	fma.rn.f32 	%f2072, %f1314, %f1254, %f2072;
	mul.f32 	%f1315, %f1255, %f1264;
	fma.rn.f32 	%f2071, %f1315, %f1254, %f2071;
	mul.f32 	%f1316, %f1255, %f1265;
	fma.rn.f32 	%f2070, %f1316, %f1254, %f2070;
	mul.f32 	%f1317, %f1255, %f1266;
	fma.rn.f32 	%f2069, %f1317, %f1254, %f2069;
	mul.f32 	%f1318, %f1256, %f1263;
	fma.rn.f32 	%f2068, %f1318, %f1254, %f2068;
	mul.f32 	%f1319, %f1256, %f1264;
	fma.rn.f32 	%f2067, %f1319, %f1254, %f2067;
	mul.f32 	%f1320, %f1256, %f1265;
	fma.rn.f32 	%f2066, %f1320, %f1254, %f2066;
	mul.f32 	%f1321, %f1256, %f1266;
	fma.rn.f32 	%f2065, %f1321, %f1254, %f2065;
	mul.f32 	%f1322, %f1257, %f1263;
	fma.rn.f32 	%f2064, %f1322, %f1254, %f2064;
	mul.f32 	%f1323, %f1257, %f1264;
	fma.rn.f32 	%f2063, %f1323, %f1254, %f2063;
	mul.f32 	%f1324, %f1257, %f1265;
	fma.rn.f32 	%f2062, %f1324, %f1254, %f2062;
	mul.f32 	%f1325, %f1257, %f1266;
	fma.rn.f32 	%f2061, %f1325, %f1254, %f2061;
	mul.f32 	%f1326, %f1258, %f1263;
	fma.rn.f32 	%f2060, %f1326, %f1254, %f2060;
	mul.f32 	%f1327, %f1258, %f1264;
	fma.rn.f32 	%f2059, %f1327, %f1254, %f2059;
	mul.f32 	%f1328, %f1258, %f1265;
	fma.rn.f32 	%f2058, %f1328, %f1254, %f2058;
	mul.f32 	%f1329, %f1258, %f1266;
	fma.rn.f32 	%f2057, %f1329, %f1254, %f2057;
	mul.f32 	%f1330, %f1259, %f1263;
	fma.rn.f32 	%f2056, %f1330, %f1254, %f2056;
	mul.f32 	%f1331, %f1259, %f1264;
	fma.rn.f32 	%f2055, %f1331, %f1254, %f2055;
	mul.f32 	%f1332, %f1259, %f1265;
	fma.rn.f32 	%f2054, %f1332, %f1254, %f2054;
	mul.f32 	%f1333, %f1259, %f1266;
	fma.rn.f32 	%f2053, %f1333, %f1254, %f2053;
	mul.f32 	%f1334, %f1260, %f1263;
	fma.rn.f32 	%f2052, %f1334, %f1254, %f2052;
	mul.f32 	%f1335, %f1260, %f1264;
	fma.rn.f32 	%f2051, %f1335, %f1254, %f2051;
	mul.f32 	%f1336, %f1260, %f1265;
	fma.rn.f32 	%f2050, %f1336, %f1254, %f2050;
	mul.f32 	%f1337, %f1260, %f1266;
	fma.rn.f32 	%f2049, %f1337, %f1254, %f2049;
	mul.f32 	%f1338, %f1261, %f1263;
	fma.rn.f32 	%f2048, %f1338, %f1254, %f2048;
	mul.f32 	%f1339, %f1261, %f1264;
	fma.rn.f32 	%f2047, %f1339, %f1254, %f2047;
	mul.f32 	%f1340, %f1261, %f1265;
	fma.rn.f32 	%f2046, %f1340, %f1254, %f2046;
	mul.f32 	%f1341, %f1261, %f1266;
	fma.rn.f32 	%f2045, %f1341, %f1254, %f2045;
	mul.f32 	%f1342, %f1262, %f1263;
	fma.rn.f32 	%f2044, %f1342, %f1254, %f2044;
	mul.f32 	%f1343, %f1262, %f1264;
	fma.rn.f32 	%f2043, %f1343, %f1254, %f2043;
	mul.f32 	%f1344, %f1262, %f1265;
	fma.rn.f32 	%f2042, %f1344, %f1254, %f2042;
	mul.f32 	%f1345, %f1262, %f1266;
	fma.rn.f32 	%f2041, %f1345, %f1254, %f2041;
$L__BB0_42:
	setp.gt.u32 	%p92, %r173, 5;
	or.pred  	%p6, %p39, %p92;
	not.pred 	%p93, %p6;
	@%p93 bra 	$L__BB0_48;
	add.s32 	%r494, %r494, 1;
	add.s16 	%rs44, %rs33, 1;
	and.b16  	%rs35, %rs44, 255;
	setp.eq.s16 	%p94, %rs35, %rs44;
	@%p94 bra 	$L__BB0_45;
	sub.s32 	%r249, %r115, %r494;
	setp.lt.u32 	%p95, %r146, %r249;
	mul.wide.s32 	%rd75, %r494, 4;
	add.s64 	%rd74, %rd27, %rd75;
	selp.u32 	%r247, 1, 0, %p95;
	// begin inline asm
	{.reg .pred p;
 setp.ne.b32 p, %r247, 0;
 @p ld.global.nc.f32 %f1346, [%rd74];}

	// end inline asm
	bar.sync 	0;
	// begin inline asm
	st.shared.f32 [%r120], %f1346;

	// end inline asm
	bar.sync 	0;
$L__BB0_45:
	setp.ne.s32 	%p96, %r494, %r497;
	@%p96 bra 	$L__BB0_48;
	setp.ge.s32 	%p97, %r499, %r112;
	setp.ne.s32 	%p98, %r497, 0;
	or.pred  	%p99, %p97, %p98;
	mov.u32 	%r494, %r497;
	@%p99 bra 	$L__BB0_48;
$L__BB0_47:
	shl.b32 	%r253, %r499, 2;
	add.s32 	%r251, %r253, %r125;
	// begin inline asm
	ld.shared.s32 {%r497}, [%r251];

	// end inline asm
	bar.sync 	0;
	add.s32 	%r499, %r499, 1;
	setp.lt.s32 	%p100, %r499, %r112;
	setp.eq.s32 	%p101, %r497, 0;
	and.pred  	%p102, %p100, %p101;
	mov.b32 	%r494, 0;
	@%p102 bra 	$L__BB0_47;
$L__BB0_48:
	and.b16  	%rs36, %rs44, 255;
	mul.wide.u16 	%r259, %rs36, 4;
	add.s32 	%r254, %r259, %r124;
	// begin inline asm
	ld.shared.f32 {%f1348}, [%r254];

	// end inline asm
	add.s32 	%r255, %r525, 3168;
	// begin inline asm
	ld.shared.v4.f32 {%f1349, %f1350, %f1351, %f1352}, [%r255];

	// end inline asm
	add.s32 	%r256, %r525, 3232;
	// begin inline asm
	ld.shared.v4.f32 {%f1353, %f1354, %f1355, %f1356}, [%r256];

	// end inline asm
	add.s32 	%r257, %r524, 1536;
	// begin inline asm
	ld.shared.v2.f32 {%f1357, %f1358}, [%r257];

	// end inline asm
	add.s32 	%r258, %r524, 1600;
	// begin inline asm
	ld.shared.v2.f32 {%f1359, %f1360}, [%r258];

	// end inline asm
	@%p93 bra 	$L__BB0_50;
	mul.f32 	%f1361, %f1302, %f1310;
	fma.rn.f32 	%f2072, %f1361, %f1301, %f2072;
	mul.f32 	%f1362, %f1302, %f1311;
	fma.rn.f32 	%f2071, %f1362, %f1301, %f2071;
	mul.f32 	%f1363, %f1302, %f1312;
	fma.rn.f32 	%f2070, %f1363, %f1301, %f2070;
	mul.f32 	%f1364, %f1302, %f1313;
	fma.rn.f32 	%f2069, %f1364, %f1301, %f2069;
	mul.f32 	%f1365, %f1303, %f1310;
	fma.rn.f32 	%f2068, %f1365, %f1301, %f2068;
	mul.f32 	%f1366, %f1303, %f1311;
	fma.rn.f32 	%f2067, %f1366, %f1301, %f2067;
	mul.f32 	%f1367, %f1303, %f1312;
	fma.rn.f32 	%f2066, %f1367, %f1301, %f2066;
	mul.f32 	%f1368, %f1303, %f1313;
	fma.rn.f32 	%f2065, %f1368, %f1301, %f2065;
	mul.f32 	%f1369, %f1304, %f1310;
	fma.rn.f32 	%f2064, %f1369, %f1301, %f2064;
	mul.f32 	%f1370, %f1304, %f1311;
	fma.rn.f32 	%f2063, %f1370, %f1301, %f2063;
	mul.f32 	%f1371, %f1304, %f1312;
	fma.rn.f32 	%f2062, %f1371, %f1301, %f2062;
	mul.f32 	%f1372, %f1304, %f1313;
	fma.rn.f32 	%f2061, %f1372, %f1301, %f2061;
	mul.f32 	%f1373, %f1305, %f1310;
	fma.rn.f32 	%f2060, %f1373, %f1301, %f2060;
	mul.f32 	%f1374, %f1305, %f1311;
	fma.rn.f32 	%f2059, %f1374, %f1301, %f2059;
	mul.f32 	%f1375, %f1305, %f1312;
	fma.rn.f32 	%f2058, %f1375, %f1301, %f2058;
	mul.f32 	%f1376, %f1305, %f1313;
	fma.rn.f32 	%f2057, %f1376, %f1301, %f2057;
	mul.f32 	%f1377, %f1306, %f1310;
	fma.rn.f32 	%f2056, %f1377, %f1301, %f2056;
	mul.f32 	%f1378, %f1306, %f1311;
	fma.rn.f32 	%f2055, %f1378, %f1301, %f2055;
	mul.f32 	%f1379, %f1306, %f1312;
	fma.rn.f32 	%f2054, %f1379, %f1301, %f2054;
	mul.f32 	%f1380, %f1306, %f1313;
	fma.rn.f32 	%f2053, %f1380, %f1301, %f2053;
	mul.f32 	%f1381, %f1307, %f1310;
	fma.rn.f32 	%f2052, %f1381, %f1301, %f2052;
	mul.f32 	%f1382, %f1307, %f1311;
	fma.rn.f32 	%f2051, %f1382, %f1301, %f2051;
	mul.f32 	%f1383, %f1307, %f1312;
	fma.rn.f32 	%f2050, %f1383, %f1301, %f2050;
	mul.f32 	%f1384, %f1307, %f1313;
	fma.rn.f32 	%f2049, %f1384, %f1301, %f2049;
	mul.f32 	%f1385, %f1308, %f1310;
	fma.rn.f32 	%f2048, %f1385, %f1301, %f2048;
	mul.f32 	%f1386, %f1308, %f1311;
	fma.rn.f32 	%f2047, %f1386, %f1301, %f2047;
	mul.f32 	%f1387, %f1308, %f1312;
	fma.rn.f32 	%f2046, %f1387, %f1301, %f2046;
	mul.f32 	%f1388, %f1308, %f1313;
	fma.rn.f32 	%f2045, %f1388, %f1301, %f2045;
	mul.f32 	%f1389, %f1309, %f1310;
	fma.rn.f32 	%f2044, %f1389, %f1301, %f2044;
	mul.f32 	%f1390, %f1309, %f1311;
	fma.rn.f32 	%f2043, %f1390, %f1301, %f2043;
	mul.f32 	%f1391, %f1309, %f1312;
	fma.rn.f32 	%f2042, %f1391, %f1301, %f2042;
	mul.f32 	%f1392, %f1309, %f1313;
	fma.rn.f32 	%f2041, %f1392, %f1301, %f2041;
$L__BB0_50:
	setp.gt.u32 	%p105, %r173, 6;
	or.pred  	%p7, %p39, %p105;
	not.pred 	%p106, %p7;
	@%p106 bra 	$L__BB0_56;
	add.s32 	%r494, %r494, 1;
	add.s16 	%rs44, %rs36, 1;
	and.b16  	%rs38, %rs44, 255;
	setp.eq.s16 	%p107, %rs38, %rs44;
	@%p107 bra 	$L__BB0_53;
	sub.s32 	%r262, %r115, %r494;
	setp.lt.u32 	%p108, %r146, %r262;
	mul.wide.s32 	%rd77, %r494, 4;
	add.s64 	%rd76, %rd27, %rd77;
	selp.u32 	%r260, 1, 0, %p108;
	// begin inline asm
	{.reg .pred p;
 setp.ne.b32 p, %r260, 0;
 @p ld.global.nc.f32 %f1393, [%rd76];}

	// end inline asm
	bar.sync 	0;
	// begin inline asm
	st.shared.f32 [%r120], %f1393;

	// end inline asm
	bar.sync 	0;
$L__BB0_53:
	setp.ne.s32 	%p109, %r494, %r497;
	@%p109 bra 	$L__BB0_56;
	setp.ge.s32 	%p110, %r499, %r112;
	setp.ne.s32 	%p111, %r497, 0;
	or.pred  	%p112, %p110, %p111;
	mov.u32 	%r494, %r497;
	@%p112 bra 	$L__BB0_56;
$L__BB0_55:
	shl.b32 	%r266, %r499, 2;
	add.s32 	%r264, %r266, %r125;
	// begin inline asm
	ld.shared.s32 {%r497}, [%r264];

	// end inline asm
	bar.sync 	0;
	add.s32 	%r499, %r499, 1;
	setp.lt.s32 	%p113, %r499, %r112;
	setp.eq.s32 	%p114, %r497, 0;
	and.pred  	%p115, %p113, %p114;
	mov.b32 	%r494, 0;
	@%p115 bra 	$L__BB0_55;
$L__BB0_56:
	and.b16  	%rs39, %rs44, 255;
	mul.wide.u16 	%r272, %rs39, 4;
	add.s32 	%r267, %r272, %r124;
	// begin inline asm
	ld.shared.f32 {%f1395}, [%r267];

	// end inline asm
	add.s32 	%r268, %r525, 3696;
	// begin inline asm
	ld.shared.v4.f32 {%f1396, %f1397, %f1398, %f1399}, [%r268];

	// end inline asm
	add.s32 	%r269, %r525, 3760;
	// begin inline asm
	ld.shared.v4.f32 {%f1400, %f1401, %f1402, %f1403}, [%r269];

	// end inline asm
	add.s32 	%r270, %r524, 1792;
	// begin inline asm
	ld.shared.v2.f32 {%f1404, %f1405}, [%r270];

	// end inline asm
	add.s32 	%r271, %r524, 1856;
	// begin inline asm
	ld.shared.v2.f32 {%f1406, %f1407}, [%r271];

	// end inline asm
	@%p106 bra 	$L__BB0_58;
	mul.f32 	%f1408, %f1349, %f1357;
	fma.rn.f32 	%f2072, %f1408, %f1348, %f2072;
	mul.f32 	%f1409, %f1349, %f1358;
	fma.rn.f32 	%f2071, %f1409, %f1348, %f2071;
	mul.f32 	%f1410, %f1349, %f1359;
	fma.rn.f32 	%f2070, %f1410, %f1348, %f2070;
	mul.f32 	%f1411, %f1349, %f1360;
	fma.rn.f32 	%f2069, %f1411, %f1348, %f2069;
	mul.f32 	%f1412, %f1350, %f1357;
	fma.rn.f32 	%f2068, %f1412, %f1348, %f2068;
	mul.f32 	%f1413, %f1350, %f1358;
	fma.rn.f32 	%f2067, %f1413, %f1348, %f2067;
	mul.f32 	%f1414, %f1350, %f1359;
	fma.rn.f32 	%f2066, %f1414, %f1348, %f2066;
	mul.f32 	%f1415, %f1350, %f1360;
	fma.rn.f32 	%f2065, %f1415, %f1348, %f2065;
	mul.f32 	%f1416, %f1351, %f1357;
	fma.rn.f32 	%f2064, %f1416, %f1348, %f2064;
	mul.f32 	%f1417, %f1351, %f1358;
	fma.rn.f32 	%f2063, %f1417, %f1348, %f2063;
	mul.f32 	%f1418, %f1351, %f1359;
	fma.rn.f32 	%f2062, %f1418, %f1348, %f2062;
	mul.f32 	%f1419, %f1351, %f1360;
	fma.rn.f32 	%f2061, %f1419, %f1348, %f2061;
	mul.f32 	%f1420, %f1352, %f1357;
	fma.rn.f32 	%f2060, %f1420, %f1348, %f2060;
	mul.f32 	%f1421, %f1352, %f1358;
	fma.rn.f32 	%f2059, %f1421, %f1348, %f2059;
	mul.f32 	%f1422, %f1352, %f1359;
	fma.rn.f32 	%f2058, %f1422, %f1348, %f2058;
	mul.f32 	%f1423, %f1352, %f1360;
	fma.rn.f32 	%f2057, %f1423, %f1348, %f2057;
	mul.f32 	%f1424, %f1353, %f1357;
	fma.rn.f32 	%f2056, %f1424, %f1348, %f2056;
	mul.f32 	%f1425, %f1353, %f1358;
	fma.rn.f32 	%f2055, %f1425, %f1348, %f2055;
	mul.f32 	%f1426, %f1353, %f1359;
	fma.rn.f32 	%f2054, %f1426, %f1348, %f2054;
	mul.f32 	%f1427, %f1353, %f1360;
	fma.rn.f32 	%f2053, %f1427, %f1348, %f2053;
	mul.f32 	%f1428, %f1354, %f1357;
	fma.rn.f32 	%f2052, %f1428, %f1348, %f2052;
	mul.f32 	%f1429, %f1354, %f1358;
	fma.rn.f32 	%f2051, %f1429, %f1348, %f2051;
	mul.f32 	%f1430, %f1354, %f1359;
	fma.rn.f32 	%f2050, %f1430, %f1348, %f2050;
	mul.f32 	%f1431, %f1354, %f1360;
	fma.rn.f32 	%f2049, %f1431, %f1348, %f2049;
	mul.f32 	%f1432, %f1355, %f1357;
	fma.rn.f32 	%f2048, %f1432, %f1348, %f2048;
	mul.f32 	%f1433, %f1355, %f1358;
	fma.rn.f32 	%f2047, %f1433, %f1348, %f2047;
	mul.f32 	%f1434, %f1355, %f1359;
	fma.rn.f32 	%f2046, %f1434, %f1348, %f2046;
	mul.f32 	%f1435, %f1355, %f1360;
	fma.rn.f32 	%f2045, %f1435, %f1348, %f2045;
	mul.f32 	%f1436, %f1356, %f1357;
	fma.rn.f32 	%f2044, %f1436, %f1348, %f2044;
	mul.f32 	%f1437, %f1356, %f1358;
	fma.rn.f32 	%f2043, %f1437, %f1348, %f2043;
	mul.f32 	%f1438, %f1356, %f1359;
	fma.rn.f32 	%f2042, %f1438, %f1348, %f2042;
	mul.f32 	%f1439, %f1356, %f1360;
	fma.rn.f32 	%f2041, %f1439, %f1348, %f2041;
$L__BB0_58:
	setp.gt.u32 	%p118, %r173, 7;
	or.pred  	%p8, %p39, %p118;
	not.pred 	%p119, %p8;
	@%p119 bra 	$L__BB0_64;
	add.s32 	%r494, %r494, 1;
	add.s16 	%rs44, %rs39, 1;
	and.b16  	%rs41, %rs44, 255;
	setp.eq.s16 	%p120, %rs41, %rs44;
	@%p120 bra 	$L__BB0_61;
	sub.s32 	%r275, %r115, %r494;
	setp.lt.u32 	%p121, %r146, %r275;
	mul.wide.s32 	%rd79, %r494, 4;
	add.s64 	%rd78, %rd27, %rd79;
	selp.u32 	%r273, 1, 0, %p121;
	// begin inline asm
	{.reg .pred p;
 setp.ne.b32 p, %r273, 0;
 @p ld.global.nc.f32 %f1440, [%rd78];}

	// end inline asm
	bar.sync 	0;
	// begin inline asm
	st.shared.f32 [%r120], %f1440;

	// end inline asm
	bar.sync 	0;
$L__BB0_61:
	setp.ne.s32 	%p122, %r494, %r497;
	@%p122 bra 	$L__BB0_64;
	setp.ge.s32 	%p123, %r499, %r112;
	setp.ne.s32 	%p124, %r497, 0;
	or.pred  	%p125, %p123, %p124;
	mov.u32 	%r494, %r497;
	@%p125 bra 	$L__BB0_64;
$L__BB0_63:
	shl.b32 	%r279, %r499, 2;
	add.s32 	%r277, %r279, %r125;
	// begin inline asm
	ld.shared.s32 {%r497}, [%r277];

	// end inline asm
	bar.sync 	0;
	add.s32 	%r499, %r499, 1;
	setp.lt.s32 	%p126, %r499, %r112;
	setp.eq.s32 	%p127, %r497, 0;
	and.pred  	%p128, %p126, %p127;
	mov.b32 	%r494, 0;
	@%p128 bra 	$L__BB0_63;
$L__BB0_64:
	// begin inline asm
	st.shared.v4.f32 [%r488], {%f1120, %f1121, %f1122, %f1123};

	// end inline asm
	// begin inline asm
	st.shared.f32 [%r487], %f1124;

	// end inline asm
	add.s32 	%r282, %r487, 128;
	// begin inline asm
	st.shared.f32 [%r282], %f1125;

	// end inline asm
	bar.sync 	0;
	xor.b32  	%r525, %r525, 8192;
	xor.b32  	%r524, %r524, 2048;
	and.b16  	%rs42, %rs44, 255;
	mul.wide.u16 	%r288, %rs42, 4;
	add.s32 	%r283, %r288, %r124;
	// begin inline asm
	ld.shared.f32 {%f2341}, [%r283];

	// end inline asm
	// begin inline asm
	ld.shared.v4.f32 {%f2304, %f2303, %f2302, %f2301}, [%r525];

	// end inline asm
	add.s32 	%r285, %r525, 64;
	// begin inline asm
	ld.shared.v4.f32 {%f2300, %f2299, %f2298, %f2297}, [%r285];

	// end inline asm
	// begin inline asm
	ld.shared.v2.f32 {%f2308, %f2307}, [%r524];

	// end inline asm
	add.s32 	%r287, %r524, 64;
	// begin inline asm
	ld.shared.v2.f32 {%f2306, %f2305}, [%r287];

	// end inline asm
	@%p119 bra 	$L__BB0_66;
	mul.f32 	%f1461, %f1396, %f1404;
	fma.rn.f32 	%f2072, %f1461, %f1395, %f2072;
	mul.f32 	%f1462, %f1396, %f1405;
	fma.rn.f32 	%f2071, %f1462, %f1395, %f2071;
	mul.f32 	%f1463, %f1396, %f1406;
	fma.rn.f32 	%f2070, %f1463, %f1395, %f2070;
	mul.f32 	%f1464, %f1396, %f1407;
	fma.rn.f32 	%f2069, %f1464, %f1395, %f2069;
	mul.f32 	%f1465, %f1397, %f1404;
	fma.rn.f32 	%f2068, %f1465, %f1395, %f2068;
	mul.f32 	%f1466, %f1397, %f1405;
	fma.rn.f32 	%f2067, %f1466, %f1395, %f2067;
	mul.f32 	%f1467, %f1397, %f1406;
	fma.rn.f32 	%f2066, %f1467, %f1395, %f2066;
	mul.f32 	%f1468, %f1397, %f1407;
	fma.rn.f32 	%f2065, %f1468, %f1395, %f2065;
	mul.f32 	%f1469, %f1398, %f1404;
	fma.rn.f32 	%f2064, %f1469, %f1395, %f2064;
	mul.f32 	%f1470, %f1398, %f1405;
	fma.rn.f32 	%f2063, %f1470, %f1395, %f2063;
	mul.f32 	%f1471, %f1398, %f1406;
	fma.rn.f32 	%f2062, %f1471, %f1395, %f2062;
	mul.f32 	%f1472, %f1398, %f1407;
	fma.rn.f32 	%f2061, %f1472, %f1395, %f2061;
	mul.f32 	%f1473, %f1399, %f1404;
	fma.rn.f32 	%f2060, %f1473, %f1395, %f2060;
	mul.f32 	%f1474, %f1399, %f1405;
	fma.rn.f32 	%f2059, %f1474, %f1395, %f2059;
	mul.f32 	%f1475, %f1399, %f1406;
	fma.rn.f32 	%f2058, %f1475, %f1395, %f2058;
	mul.f32 	%f1476, %f1399, %f1407;
	fma.rn.f32 	%f2057, %f1476, %f1395, %f2057;
	mul.f32 	%f1477, %f1400, %f1404;
	fma.rn.f32 	%f2056, %f1477, %f1395, %f2056;
	mul.f32 	%f1478, %f1400, %f1405;
	fma.rn.f32 	%f2055, %f1478, %f1395, %f2055;
	mul.f32 	%f1479, %f1400, %f1406;
	fma.rn.f32 	%f2054, %f1479, %f1395, %f2054;
	mul.f32 	%f1480, %f1400, %f1407;
	fma.rn.f32 	%f2053, %f1480, %f1395, %f2053;
	mul.f32 	%f1481, %f1401, %f1404;
	fma.rn.f32 	%f2052, %f1481, %f1395, %f2052;
	mul.f32 	%f1482, %f1401, %f1405;
	fma.rn.f32 	%f2051, %f1482, %f1395, %f2051;
	mul.f32 	%f1483, %f1401, %f1406;
	fma.rn.f32 	%f2050, %f1483, %f1395, %f2050;
	mul.f32 	%f1484, %f1401, %f1407;
	fma.rn.f32 	%f2049, %f1484, %f1395, %f2049;
	mul.f32 	%f1485, %f1402, %f1404;
	fma.rn.f32 	%f2048, %f1485, %f1395, %f2048;
	mul.f32 	%f1486, %f1402, %f1405;
	fma.rn.f32 	%f2047, %f1486, %f1395, %f2047;
	mul.f32 	%f1487, %f1402, %f1406;
	fma.rn.f32 	%f2046, %f1487, %f1395, %f2046;
	mul.f32 	%f1488, %f1402, %f1407;
	fma.rn.f32 	%f2045, %f1488, %f1395, %f2045;
	mul.f32 	%f1489, %f1403, %f1404;
	fma.rn.f32 	%f2044, %f1489, %f1395, %f2044;
	mul.f32 	%f1490, %f1403, %f1405;
	fma.rn.f32 	%f2043, %f1490, %f1395, %f2043;
	mul.f32 	%f1491, %f1403, %f1406;
	fma.rn.f32 	%f2042, %f1491, %f1395, %f2042;
	mul.f32 	%f1492, %f1403, %f1407;
	fma.rn.f32 	%f2041, %f1492, %f1395, %f2041;
$L__BB0_66:
	add.s32 	%r96, %r484, -1;
	setp.gt.s32 	%p130, %r484, 1;
	cvt.u64.u32 	%rd80, %r117;
	add.s64 	%rd160, %rd160, %rd80;
	add.s64 	%rd161, %rd161, 32;
	mov.u32 	%r484, %r96;
	@%p130 bra 	$L__BB0_2;
$L__BB0_67:
	add.s32 	%r100, %r494, 1;
	and.b32  	%r289, %r100, 255;
	setp.ne.s32 	%p131, %r289, 0;
	@%p131 bra 	$L__BB0_69;
	sub.s32 	%r292, %r115, %r100;
	setp.lt.u32 	%p132, %r146, %r292;
	mul.wide.s32 	%rd82, %r100, 4;
	add.s64 	%rd81, %rd27, %rd82;
	selp.u32 	%r290, 1, 0, %p132;
	// begin inline asm
	{.reg .pred p;
 setp.ne.b32 p, %r290, 0;
 @p ld.global.nc.f32 %f1493, [%rd81];}

	// end inline asm
	// begin inline asm
	st.shared.f32 [%r120], %f1493;

	// end inline asm
	bar.sync 	0;
$L__BB0_69:
	add.s32 	%r293, %r525, 528;
	// begin inline asm
	ld.shared.v4.f32 {%f1495, %f1496, %f1497, %f1498}, [%r293];

	// end inline asm
	add.s32 	%r294, %r525, 592;
	// begin inline asm
	ld.shared.v4.f32 {%f1499, %f1500, %f1501, %f1502}, [%r294];

	// end inline asm
	add.s32 	%r295, %r524, 256;
	// begin inline asm
	ld.shared.v2.f32 {%f1503, %f1504}, [%r295];

	// end inline asm
	add.s32 	%r296, %r524, 320;
	// begin inline asm
	ld.shared.v2.f32 {%f1505, %f1506}, [%r296];

	// end inline asm
	shr.s32 	%r298, %r100, 31;
	shr.u32 	%r299, %r298, 24;
	add.s32 	%r300, %r100, %r299;
	and.b32  	%r301, %r300, 1073741568;
	sub.s32 	%r302, %r100, %r301;
	shl.b32 	%r303, %r302, 2;
	add.s32 	%r297, %r303, %r124;
	// begin inline asm
	ld.shared.f32 {%f1507}, [%r297];

	// end inline asm
	mul.f32 	%f1508, %f2304, %f2308;
	fma.rn.f32 	%f739, %f1508, %f2341, %f2072;
	mul.f32 	%f1509, %f2304, %f2307;
	fma.rn.f32 	%f740, %f1509, %f2341, %f2071;
	mul.f32 	%f1510, %f2304, %f2306;
	fma.rn.f32 	%f741, %f1510, %f2341, %f2070;
	mul.f32 	%f1511, %f2304, %f2305;
	fma.rn.f32 	%f742, %f1511, %f2341, %f2069;
	mul.f32 	%f1512, %f2303, %f2308;
	fma.rn.f32 	%f743, %f1512, %f2341, %f2068;
	mul.f32 	%f1513, %f2303, %f2307;
	fma.rn.f32 	%f744, %f1513, %f2341, %f2067;
	mul.f32 	%f1514, %f2303, %f2306;
	fma.rn.f32 	%f745, %f1514, %f2341, %f2066;
	mul.f32 	%f1515, %f2303, %f2305;
	fma.rn.f32 	%f746, %f1515, %f2341, %f2065;
	mul.f32 	%f1516, %f2302, %f2308;
	fma.rn.f32 	%f747, %f1516, %f2341, %f2064;
	mul.f32 	%f1517, %f2302, %f2307;
	fma.rn.f32 	%f748, %f1517, %f2341, %f2063;
	mul.f32 	%f1518, %f2302, %f2306;
	fma.rn.f32 	%f749, %f1518, %f2341, %f2062;
	mul.f32 	%f1519, %f2302, %f2305;
	fma.rn.f32 	%f750, %f1519, %f2341, %f2061;
	mul.f32 	%f1520, %f2301, %f2308;
	fma.rn.f32 	%f751, %f1520, %f2341, %f2060;
	mul.f32 	%f1521, %f2301, %f2307;
	fma.rn.f32 	%f752, %f1521, %f2341, %f2059;
	mul.f32 	%f1522, %f2301, %f2306;
	fma.rn.f32 	%f753, %f1522, %f2341, %f2058;
	mul.f32 	%f1523, %f2301, %f2305;
	fma.rn.f32 	%f754, %f1523, %f2341, %f2057;
	mul.f32 	%f1524, %f2300, %f2308;
	fma.rn.f32 	%f755, %f1524, %f2341, %f2056;
	mul.f32 	%f1525, %f2300, %f2307;
	fma.rn.f32 	%f756, %f1525, %f2341, %f2055;
	mul.f32 	%f1526, %f2300, %f2306;
	fma.rn.f32 	%f757, %f1526, %f2341, %f2054;
	mul.f32 	%f1527, %f2300, %f2305;
	fma.rn.f32 	%f758, %f1527, %f2341, %f2053;
	mul.f32 	%f1528, %f2299, %f2308;
	fma.rn.f32 	%f759, %f1528, %f2341, %f2052;
	mul.f32 	%f1529, %f2299, %f2307;
	fma.rn.f32 	%f760, %f1529, %f2341, %f2051;
	mul.f32 	%f1530, %f2299, %f2306;
	fma.rn.f32 	%f761, %f1530, %f2341, %f2050;
	mul.f32 	%f1531, %f2299, %f2305;
	fma.rn.f32 	%f762, %f1531, %f2341, %f2049;
	mul.f32 	%f1532, %f2298, %f2308;
	fma.rn.f32 	%f763, %f1532, %f2341, %f2048;
	mul.f32 	%f1533, %f2298, %f2307;
	fma.rn.f32 	%f764, %f1533, %f2341, %f2047;
	mul.f32 	%f1534, %f2298, %f2306;
	fma.rn.f32 	%f765, %f1534, %f2341, %f2046;
	mul.f32 	%f1535, %f2298, %f2305;
	fma.rn.f32 	%f766, %f1535, %f2341, %f2045;
	mul.f32 	%f1536, %f2297, %f2308;
	fma.rn.f32 	%f767, %f1536, %f2341, %f2044;
	mul.f32 	%f1537, %f2297, %f2307;
	fma.rn.f32 	%f768, %f1537, %f2341, %f2043;
	mul.f32 	%f1538, %f2297, %f2306;
	fma.rn.f32 	%f769, %f1538, %f2341, %f2042;
	mul.f32 	%f1539, %f2297, %f2305;
	fma.rn.f32 	%f770, %f1539, %f2341, %f2041;
	add.s32 	%r101, %r494, 2;
	and.b32  	%r304, %r101, 255;
	setp.ne.s32 	%p133, %r304, 0;
	@%p133 bra 	$L__BB0_71;
	sub.s32 	%r307, %r115, %r101;
	setp.lt.u32 	%p134, %r146, %r307;
	mul.wide.s32 	%rd84, %r101, 4;
	add.s64 	%rd83, %rd27, %rd84;
	selp.u32 	%r305, 1, 0, %p134;
	// begin inline asm
	{.reg .pred p;
 setp.ne.b32 p, %r305, 0;
 @p ld.global.nc.f32 %f1540, [%rd83];}

	// end inline asm
	// begin inline asm
	st.shared.f32 [%r120], %f1540;

	// end inline asm
	bar.sync 	0;
$L__BB0_71:
	add.s32 	%r308, %r525, 1056;
	// begin inline asm
	ld.shared.v4.f32 {%f1542, %f1543, %f1544, %f1545}, [%r308];

	// end inline asm
	add.s32 	%r309, %r525, 1120;
	// begin inline asm
	ld.shared.v4.f32 {%f1546, %f1547, %f1548, %f1549}, [%r309];

	// end inline asm
	add.s32 	%r310, %r524, 512;
	// begin inline asm
	ld.shared.v2.f32 {%f1550, %f1551}, [%r310];

	// end inline asm
	add.s32 	%r311, %r524, 576;
	// begin inline asm
	ld.shared.v2.f32 {%f1552, %f1553}, [%r311];

	// end inline asm
	shr.s32 	%r313, %r101, 31;
	shr.u32 	%r314, %r313, 24;
	add.s32 	%r315, %r101, %r314;
	and.b32  	%r316, %r315, 1073741568;
	sub.s32 	%r317, %r101, %r316;
	shl.b32 	%r318, %r317, 2;
	add.s32 	%r312, %r318, %r124;
	// begin inline asm
	ld.shared.f32 {%f1554}, [%r312];

	// end inline asm
	mul.f32 	%f1555, %f1495, %f1503;
	fma.rn.f32 	%f784, %f1555, %f1507, %f739;
	mul.f32 	%f1556, %f1495, %f1504;
	fma.rn.f32 	%f785, %f1556, %f1507, %f740;
	mul.f32 	%f1557, %f1495, %f1505;
	fma.rn.f32 	%f786, %f1557, %f1507, %f741;
	mul.f32 	%f1558, %f1495, %f1506;
	fma.rn.f32 	%f787, %f1558, %f1507, %f742;
	mul.f32 	%f1559, %f1496, %f1503;
	fma.rn.f32 	%f788, %f1559, %f1507, %f743;
	mul.f32 	%f1560, %f1496, %f1504;
	fma.rn.f32 	%f789, %f1560, %f1507, %f744;
	mul.f32 	%f1561, %f1496, %f1505;
	fma.rn.f32 	%f790, %f1561, %f1507, %f745;
	mul.f32 	%f1562, %f1496, %f1506;
	fma.rn.f32 	%f791, %f1562, %f1507, %f746;
	mul.f32 	%f1563, %f1497, %f1503;
	fma.rn.f32 	%f792, %f1563, %f1507, %f747;
	mul.f32 	%f1564, %f1497, %f1504;
	fma.rn.f32 	%f793, %f1564, %f1507, %f748;
	mul.f32 	%f1565, %f1497, %f1505;
	fma.rn.f32 	%f794, %f1565, %f1507, %f749;
	mul.f32 	%f1566, %f1497, %f1506;
	fma.rn.f32 	%f795, %f1566, %f1507, %f750;
	mul.f32 	%f1567, %f1498, %f1503;
	fma.rn.f32 	%f796, %f1567, %f1507, %f751;
	mul.f32 	%f1568, %f1498, %f1504;
	fma.rn.f32 	%f797, %f1568, %f1507, %f752;
	mul.f32 	%f1569, %f1498, %f1505;
	fma.rn.f32 	%f798, %f1569, %f1507, %f753;
	mul.f32 	%f1570, %f1498, %f1506;
	fma.rn.f32 	%f799, %f1570, %f1507, %f754;
	mul.f32 	%f1571, %f1499, %f1503;
	fma.rn.f32 	%f800, %f1571, %f1507, %f755;
	mul.f32 	%f1572, %f1499, %f1504;
	fma.rn.f32 	%f801, %f1572, %f1507, %f756;
	mul.f32 	%f1573, %f1499, %f1505;
	fma.rn.f32 	%f802, %f1573, %f1507, %f757;
	mul.f32 	%f1574, %f1499, %f1506;
	fma.rn.f32 	%f803, %f1574, %f1507, %f758;
	mul.f32 	%f1575, %f1500, %f1503;
	fma.rn.f32 	%f804, %f1575, %f1507, %f759;
	mul.f32 	%f1576, %f1500, %f1504;
	fma.rn.f32 	%f805, %f1576, %f1507, %f760;
	mul.f32 	%f1577, %f1500, %f1505;
	fma.rn.f32 	%f806, %f1577, %f1507, %f761;
	mul.f32 	%f1578, %f1500, %f1506;
	fma.rn.f32 	%f807, %f1578, %f1507, %f762;
	mul.f32 	%f1579, %f1501, %f1503;
	fma.rn.f32 	%f808, %f1579, %f1507, %f763;
	mul.f32 	%f1580, %f1501, %f1504;
	fma.rn.f32 	%f809, %f1580, %f1507, %f764;
	mul.f32 	%f1581, %f1501, %f1505;
	fma.rn.f32 	%f810, %f1581, %f1507, %f765;
	mul.f32 	%f1582, %f1501, %f1506;
	fma.rn.f32 	%f811, %f1582, %f1507, %f766;
	mul.f32 	%f1583, %f1502, %f1503;
	fma.rn.f32 	%f812, %f1583, %f1507, %f767;
	mul.f32 	%f1584, %f1502, %f1504;
	fma.rn.f32 	%f813, %f1584, %f1507, %f768;
	mul.f32 	%f1585, %f1502, %f1505;
	fma.rn.f32 	%f814, %f1585, %f1507, %f769;
	mul.f32 	%f1586, %f1502, %f1506;
	fma.rn.f32 	%f815, %f1586, %f1507, %f770;
	add.s32 	%r102, %r494, 3;
	and.b32  	%r319, %r102, 255;
	setp.ne.s32 	%p135, %r319, 0;
	@%p135 bra 	$L__BB0_73;
	sub.s32 	%r322, %r115, %r102;
	setp.lt.u32 	%p136, %r146, %r322;
	mul.wide.s32 	%rd86, %r102, 4;
	add.s64 	%rd85, %rd27, %rd86;
	selp.u32 	%r320, 1, 0, %p136;
	// begin inline asm
	{.reg .pred p;
 setp.ne.b32 p, %r320, 0;
 @p ld.global.nc.f32 %f1587, [%rd85];}

	// end inline asm
	// begin inline asm
	st.shared.f32 [%r120], %f1587;

	// end inline asm
	bar.sync 	0;
$L__BB0_73:
	add.s32 	%r323, %r525, 1584;
	// begin inline asm
	ld.shared.v4.f32 {%f1589, %f1590, %f1591, %f1592}, [%r323];

	// end inline asm
	add.s32 	%r324, %r525, 1648;
	// begin inline asm
	ld.shared.v4.f32 {%f1593, %f1594, %f1595, %f1596}, [%r324];

	// end inline asm
	add.s32 	%r325, %r524, 768;
	// begin inline asm
	ld.shared.v2.f32 {%f1597, %f1598}, [%r325];

	// end inline asm
	add.s32 	%r326, %r524, 832;
	// begin inline asm
	ld.shared.v2.f32 {%f1599, %f1600}, [%r326];

	// end inline asm
	shr.s32 	%r328, %r102, 31;
	shr.u32 	%r329, %r328, 24;
	add.s32 	%r330, %r102, %r329;
	and.b32  	%r331, %r330, 1073741568;
	sub.s32 	%r332, %r102, %r331;
	shl.b32 	%r333, %r332, 2;
	add.s32 	%r327, %r333, %r124;
	// begin inline asm
	ld.shared.f32 {%f1601}, [%r327];

	// end inline asm
	mul.f32 	%f1602, %f1542, %f1550;
	fma.rn.f32 	%f829, %f1602, %f1554, %f784;
	mul.f32 	%f1603, %f1542, %f1551;
	fma.rn.f32 	%f830, %f1603, %f1554, %f785;
	mul.f32 	%f1604, %f1542, %f1552;
	fma.rn.f32 	%f831, %f1604, %f1554, %f786;
	mul.f32 	%f1605, %f1542, %f1553;
	fma.rn.f32 	%f832, %f1605, %f1554, %f787;
	mul.f32 	%f1606, %f1543, %f1550;
	fma.rn.f32 	%f833, %f1606, %f1554, %f788;
	mul.f32 	%f1607, %f1543, %f1551;
	fma.rn.f32 	%f834, %f1607, %f1554, %f789;
	mul.f32 	%f1608, %f1543, %f1552;
	fma.rn.f32 	%f835, %f1608, %f1554, %f790;
	mul.f32 	%f1609, %f1543, %f1553;
	fma.rn.f32 	%f836, %f1609, %f1554, %f791;
	mul.f32 	%f1610, %f1544, %f1550;
	fma.rn.f32 	%f837, %f1610, %f1554, %f792;
	mul.f32 	%f1611, %f1544, %f1551;
	fma.rn.f32 	%f838, %f1611, %f1554, %f793;
	mul.f32 	%f1612, %f1544, %f1552;
	fma.rn.f32 	%f839, %f1612, %f1554, %f794;
	mul.f32 	%f1613, %f1544, %f1553;
	fma.rn.f32 	%f840, %f1613, %f1554, %f795;
	mul.f32 	%f1614, %f1545, %f1550;
	fma.rn.f32 	%f841, %f1614, %f1554, %f796;
	mul.f32 	%f1615, %f1545, %f1551;
	fma.rn.f32 	%f842, %f1615, %f1554, %f797;
	mul.f32 	%f1616, %f1545, %f1552;
	fma.rn.f32 	%f843, %f1616, %f1554, %f798;
	mul.f32 	%f1617, %f1545, %f1553;
	fma.rn.f32 	%f844, %f1617, %f1554, %f799;
	mul.f32 	%f1618, %f1546, %f1550;
	fma.rn.f32 	%f845, %f1618, %f1554, %f800;
	mul.f32 	%f1619, %f1546, %f1551;
	fma.rn.f32 	%f846, %f1619, %f1554, %f801;
	mul.f32 	%f1620, %f1546, %f1552;
	fma.rn.f32 	%f847, %f1620, %f1554, %f802;
	mul.f32 	%f1621, %f1546, %f1553;
	fma.rn.f32 	%f848, %f1621, %f1554, %f803;
	mul.f32 	%f1622, %f1547, %f1550;
	fma.rn.f32 	%f849, %f1622, %f1554, %f804;
	mul.f32 	%f1623, %f1547, %f1551;
	fma.rn.f32 	%f850, %f1623, %f1554, %f805;
	mul.f32 	%f1624, %f1547, %f1552;
	fma.rn.f32 	%f851, %f1624, %f1554, %f806;
	mul.f32 	%f1625, %f1547, %f1553;
	fma.rn.f32 	%f852, %f1625, %f1554, %f807;
	mul.f32 	%f1626, %f1548, %f1550;
	fma.rn.f32 	%f853, %f1626, %f1554, %f808;
	mul.f32 	%f1627, %f1548, %f1551;
	fma.rn.f32 	%f854, %f1627, %f1554, %f809;
	mul.f32 	%f1628, %f1548, %f1552;
	fma.rn.f32 	%f855, %f1628, %f1554, %f810;
	mul.f32 	%f1629, %f1548, %f1553;
	fma.rn.f32 	%f856, %f1629, %f1554, %f811;
	mul.f32 	%f1630, %f1549, %f1550;
	fma.rn.f32 	%f857, %f1630, %f1554, %f812;
	mul.f32 	%f1631, %f1549, %f1551;
	fma.rn.f32 	%f858, %f1631, %f1554, %f813;
	mul.f32 	%f1632, %f1549, %f1552;
	fma.rn.f32 	%f859, %f1632, %f1554, %f814;
	mul.f32 	%f1633, %f1549, %f1553;
	fma.rn.f32 	%f860, %f1633, %f1554, %f815;
	add.s32 	%r103, %r494, 4;
	and.b32  	%r334, %r103, 255;
	setp.ne.s32 	%p137, %r334, 0;
	@%p137 bra 	$L__BB0_75;
	sub.s32 	%r337, %r115, %r103;
	setp.lt.u32 	%p138, %r146, %r337;
	mul.wide.s32 	%rd88, %r103, 4;
	add.s64 	%rd87, %rd27, %rd88;
	selp.u32 	%r335, 1, 0, %p138;
	// begin inline asm
	{.reg .pred p;
 setp.ne.b32 p, %r335, 0;
 @p ld.global.nc.f32 %f1634, [%rd87];}

	// end inline asm
	// begin inline asm
	st.shared.f32 [%r120], %f1634;

	// end inline asm
	bar.sync 	0;
$L__BB0_75:
	add.s32 	%r338, %r525, 2112;
	// begin inline asm
	ld.shared.v4.f32 {%f1636, %f1637, %f1638, %f1639}, [%r338];

	// end inline asm
	add.s32 	%r339, %r525, 2176;
	// begin inline asm
	ld.shared.v4.f32 {%f1640, %f1641, %f1642, %f1643}, [%r339];

	// end inline asm
	add.s32 	%r340, %r524, 1024;
	// begin inline asm
	ld.shared.v2.f32 {%f1644, %f1645}, [%r340];

	// end inline asm
	add.s32 	%r341, %r524, 1088;
	// begin inline asm
	ld.shared.v2.f32 {%f1646, %f1647}, [%r341];

	// end inline asm
	shr.s32 	%r343, %r103, 31;
	shr.u32 	%r344, %r343, 24;
	add.s32 	%r345, %r103, %r344;
	and.b32  	%r346, %r345, 1073741568;
	sub.s32 	%r347, %r103, %r346;
	shl.b32 	%r348, %r347, 2;
	add.s32 	%r342, %r348, %r124;
	// begin inline asm
	ld.shared.f32 {%f1648}, [%r342];

	// end inline asm
	mul.f32 	%f1649, %f1589, %f1597;
	fma.rn.f32 	%f874, %f1649, %f1601, %f829;
	mul.f32 	%f1650, %f1589, %f1598;
	fma.rn.f32 	%f875, %f1650, %f1601, %f830;
	mul.f32 	%f1651, %f1589, %f1599;
	fma.rn.f32 	%f876, %f1651, %f1601, %f831;
	mul.f32 	%f1652, %f1589, %f1600;
	fma.rn.f32 	%f877, %f1652, %f1601, %f832;
	mul.f32 	%f1653, %f1590, %f1597;
	fma.rn.f32 	%f878, %f1653, %f1601, %f833;
	mul.f32 	%f1654, %f1590, %f1598;
	fma.rn.f32 	%f879, %f1654, %f1601, %f834;
	mul.f32 	%f1655, %f1590, %f1599;
	fma.rn.f32 	%f880, %f1655, %f1601, %f835;
	mul.f32 	%f1656, %f1590, %f1600;
	fma.rn.f32 	%f881, %f1656, %f1601, %f836;
	mul.f32 	%f1657, %f1591, %f1597;
	fma.rn.f32 	%f882, %f1657, %f1601, %f837;
	mul.f32 	%f1658, %f1591, %f1598;
	fma.rn.f32 	%f883, %f1658, %f1601, %f838;
	mul.f32 	%f1659, %f1591, %f1599;
	fma.rn.f32 	%f884, %f1659, %f1601, %f839;
	mul.f32 	%f1660, %f1591, %f1600;
	fma.rn.f32 	%f885, %f1660, %f1601, %f840;
	mul.f32 	%f1661, %f1592, %f1597;
	fma.rn.f32 	%f886, %f1661, %f1601, %f841;
	mul.f32 	%f1662, %f1592, %f1598;
	fma.rn.f32 	%f887, %f1662, %f1601, %f842;
	mul.f32 	%f1663, %f1592, %f1599;
	fma.rn.f32 	%f888, %f1663, %f1601, %f843;
	mul.f32 	%f1664, %f1592, %f1600;
	fma.rn.f32 	%f889, %f1664, %f1601, %f844;
	mul.f32 	%f1665, %f1593, %f1597;
	fma.rn.f32 	%f890, %f1665, %f1601, %f845;
	mul.f32 	%f1666, %f1593, %f1598;
	fma.rn.f32 	%f891, %f1666, %f1601, %f846;
	mul.f32 	%f1667, %f1593, %f1599;
	fma.rn.f32 	%f892, %f1667, %f1601, %f847;
	mul.f32 	%f1668, %f1593, %f1600;
	fma.rn.f32 	%f893, %f1668, %f1601, %f848;
	mul.f32 	%f1669, %f1594, %f1597;
	fma.rn.f32 	%f894, %f1669, %f1601, %f849;
	mul.f32 	%f1670, %f1594, %f1598;
	fma.rn.f32 	%f895, %f1670, %f1601, %f850;
	mul.f32 	%f1671, %f1594, %f1599;
	fma.rn.f32 	%f896, %f1671, %f1601, %f851;
	mul.f32 	%f1672, %f1594, %f1600;
	fma.rn.f32 	%f897, %f1672, %f1601, %f852;
	mul.f32 	%f1673, %f1595, %f1597;
	fma.rn.f32 	%f898, %f1673, %f1601, %f853;
	mul.f32 	%f1674, %f1595, %f1598;
	fma.rn.f32 	%f899, %f1674, %f1601, %f854;
	mul.f32 	%f1675, %f1595, %f1599;
	fma.rn.f32 	%f900, %f1675, %f1601, %f855;
	mul.f32 	%f1676, %f1595, %f1600;
	fma.rn.f32 	%f901, %f1676, %f1601, %f856;
	mul.f32 	%f1677, %f1596, %f1597;
	fma.rn.f32 	%f902, %f1677, %f1601, %f857;
	mul.f32 	%f1678, %f1596, %f1598;
	fma.rn.f32 	%f903, %f1678, %f1601, %f858;
	mul.f32 	%f1679, %f1596, %f1599;
	fma.rn.f32 	%f904, %f1679, %f1601, %f859;
	mul.f32 	%f1680, %f1596, %f1600;
	fma.rn.f32 	%f905, %f1680, %f1601, %f860;
	add.s32 	%r104, %r494, 5;
	and.b32  	%r349, %r104, 255;
	setp.ne.s32 	%p139, %r349, 0;
	@%p139 bra 	$L__BB0_77;
	sub.s32 	%r352, %r115, %r104;
	setp.lt.u32 	%p140, %r146, %r352;
	mul.wide.s32 	%rd90, %r104, 4;
	add.s64 	%rd89, %rd27, %rd90;
	selp.u32 	%r350, 1, 0, %p140;
	// begin inline asm
	{.reg .pred p;
 setp.ne.b32 p, %r350, 0;
 @p ld.global.nc.f32 %f1681, [%rd89];}

	// end inline asm
	// begin inline asm
	st.shared.f32 [%r120], %f1681;

	// end inline asm
	bar.sync 	0;
$L__BB0_77:
	add.s32 	%r353, %r525, 2640;
	// begin inline asm
	ld.shared.v4.f32 {%f1683, %f1684, %f1685, %f1686}, [%r353];

	// end inline asm
	add.s32 	%r354, %r525, 2704;
	// begin inline asm
	ld.shared.v4.f32 {%f1687, %f1688, %f1689, %f1690}, [%r354];

	// end inline asm
	add.s32 	%r355, %r524, 1280;
	// begin inline asm
	ld.shared.v2.f32 {%f1691, %f1692}, [%r355];

	// end inline asm
	add.s32 	%r356, %r524, 1344;
	// begin inline asm
	ld.shared.v2.f32 {%f1693, %f1694}, [%r356];

	// end inline asm
	shr.s32 	%r358, %r104, 31;
	shr.u32 	%r359, %r358, 24;
	add.s32 	%r360, %r104, %r359;
	and.b32  	%r361, %r360, 1073741568;
	sub.s32 	%r362, %r104, %r361;
	shl.b32 	%r363, %r362, 2;
	add.s32 	%r357, %r363, %r124;
	// begin inline asm
	ld.shared.f32 {%f1695}, [%r357];

	// end inline asm
	mul.f32 	%f1696, %f1636, %f1644;
	fma.rn.f32 	%f919, %f1696, %f1648, %f874;
	mul.f32 	%f1697, %f1636, %f1645;
	fma.rn.f32 	%f920, %f1697, %f1648, %f875;
	mul.f32 	%f1698, %f1636, %f1646;
	fma.rn.f32 	%f921, %f1698, %f1648, %f876;
	mul.f32 	%f1699, %f1636, %f1647;
	fma.rn.f32 	%f922, %f1699, %f1648, %f877;
	mul.f32 	%f1700, %f1637, %f1644;
	fma.rn.f32 	%f923, %f1700, %f1648, %f878;
	mul.f32 	%f1701, %f1637, %f1645;
	fma.rn.f32 	%f924, %f1701, %f1648, %f879;
	mul.f32 	%f1702, %f1637, %f1646;
	fma.rn.f32 	%f925, %f1702, %f1648, %f880;
	mul.f32 	%f1703, %f1637, %f1647;
	fma.rn.f32 	%f926, %f1703, %f1648, %f881;
	mul.f32 	%f1704, %f1638, %f1644;
	fma.rn.f32 	%f927, %f1704, %f1648, %f882;
	mul.f32 	%f1705, %f1638, %f1645;
	fma.rn.f32 	%f928, %f1705, %f1648, %f883;
	mul.f32 	%f1706, %f1638, %f1646;
	fma.rn.f32 	%f929, %f1706, %f1648, %f884;
	mul.f32 	%f1707, %f1638, %f1647;
	fma.rn.f32 	%f930, %f1707, %f1648, %f885;
	mul.f32 	%f1708, %f1639, %f1644;
	fma.rn.f32 	%f931, %f1708, %f1648, %f886;
	mul.f32 	%f1709, %f1639, %f1645;
	fma.rn.f32 	%f932, %f1709, %f1648, %f887;
	mul.f32 	%f1710, %f1639, %f1646;
	fma.rn.f32 	%f933, %f1710, %f1648, %f888;
	mul.f32 	%f1711, %f1639, %f1647;
	fma.rn.f32 	%f934, %f1711, %f1648, %f889;
	mul.f32 	%f1712, %f1640, %f1644;
	fma.rn.f32 	%f935, %f1712, %f1648, %f890;
	mul.f32 	%f1713, %f1640, %f1645;
	fma.rn.f32 	%f936, %f1713, %f1648, %f891;
	mul.f32 	%f1714, %f1640, %f1646;
	fma.rn.f32 	%f937, %f1714, %f1648, %f892;
	mul.f32 	%f1715, %f1640, %f1647;
	fma.rn.f32 	%f938, %f1715, %f1648, %f893;
	mul.f32 	%f1716, %f1641, %f1644;
	fma.rn.f32 	%f939, %f1716, %f1648, %f894;
	mul.f32 	%f1717, %f1641, %f1645;
	fma.rn.f32 	%f940, %f1717, %f1648, %f895;
	mul.f32 	%f1718, %f1641, %f1646;
	fma.rn.f32 	%f941, %f1718, %f1648, %f896;
	mul.f32 	%f1719, %f1641, %f1647;
	fma.rn.f32 	%f942, %f1719, %f1648, %f897;
	mul.f32 	%f1720, %f1642, %f1644;
	fma.rn.f32 	%f943, %f1720, %f1648, %f898;
	mul.f32 	%f1721, %f1642, %f1645;
	fma.rn.f32 	%f944, %f1721, %f1648, %f899;
	mul.f32 	%f1722, %f1642, %f1646;
	fma.rn.f32 	%f945, %f1722, %f1648, %f900;
	mul.f32 	%f1723, %f1642, %f1647;
	fma.rn.f32 	%f946, %f1723, %f1648, %f901;
	mul.f32 	%f1724, %f1643, %f1644;
	fma.rn.f32 	%f947, %f1724, %f1648, %f902;
	mul.f32 	%f1725, %f1643, %f1645;
	fma.rn.f32 	%f948, %f1725, %f1648, %f903;
	mul.f32 	%f1726, %f1643, %f1646;
	fma.rn.f32 	%f949, %f1726, %f1648, %f904;
	mul.f32 	%f1727, %f1643, %f1647;
	fma.rn.f32 	%f950, %f1727, %f1648, %f905;
	add.s32 	%r105, %r494, 6;
	and.b32  	%r364, %r105, 255;
	setp.ne.s32 	%p141, %r364, 0;
	@%p141 bra 	$L__BB0_79;
	sub.s32 	%r367, %r115, %r105;
	setp.lt.u32 	%p142, %r146, %r367;
	mul.wide.s32 	%rd92, %r105, 4;
	add.s64 	%rd91, %rd27, %rd92;
	selp.u32 	%r365, 1, 0, %p142;
	// begin inline asm
	{.reg .pred p;
 setp.ne.b32 p, %r365, 0;
 @p ld.global.nc.f32 %f1728, [%rd91];}

	// end inline asm
	// begin inline asm
	st.shared.f32 [%r120], %f1728;

	// end inline asm
	bar.sync 	0;
$L__BB0_79:
	add.s32 	%r368, %r525, 3168;
	// begin inline asm
	ld.shared.v4.f32 {%f1730, %f1731, %f1732, %f1733}, [%r368];

	// end inline asm
	add.s32 	%r369, %r525, 3232;
	// begin inline asm
	ld.shared.v4.f32 {%f1734, %f1735, %f1736, %f1737}, [%r369];

	// end inline asm
	add.s32 	%r370, %r524, 1536;
	// begin inline asm
	ld.shared.v2.f32 {%f1738, %f1739}, [%r370];

	// end inline asm
	add.s32 	%r371, %r524, 1600;
	// begin inline asm
	ld.shared.v2.f32 {%f1740, %f1741}, [%r371];

	// end inline asm
	shr.s32 	%r373, %r105, 31;
	shr.u32 	%r374, %r373, 24;
	add.s32 	%r375, %r105, %r374;
	and.b32  	%r376, %r375, 1073741568;
	sub.s32 	%r377, %r105, %r376;
	shl.b32 	%r378, %r377, 2;
	add.s32 	%r372, %r378, %r124;
	// begin inline asm
	ld.shared.f32 {%f1742}, [%r372];

	// end inline asm
	mul.f32 	%f1743, %f1683, %f1691;
	fma.rn.f32 	%f964, %f1743, %f1695, %f919;
	mul.f32 	%f1744, %f1683, %f1692;
	fma.rn.f32 	%f965, %f1744, %f1695, %f920;
	mul.f32 	%f1745, %f1683, %f1693;
	fma.rn.f32 	%f966, %f1745, %f1695, %f921;
	mul.f32 	%f1746, %f1683, %f1694;
	fma.rn.f32 	%f967, %f1746, %f1695, %f922;
	mul.f32 	%f1747, %f1684, %f1691;
	fma.rn.f32 	%f968, %f1747, %f1695, %f923;
	mul.f32 	%f1748, %f1684, %f1692;
	fma.rn.f32 	%f969, %f1748, %f1695, %f924;
	mul.f32 	%f1749, %f1684, %f1693;
	fma.rn.f32 	%f970, %f1749, %f1695, %f925;
	mul.f32 	%f1750, %f1684, %f1694;
	fma.rn.f32 	%f971, %f1750, %f1695, %f926;
	mul.f32 	%f1751, %f1685, %f1691;
	fma.rn.f32 	%f972, %f1751, %f1695, %f927;
	mul.f32 	%f1752, %f1685, %f1692;
	fma.rn.f32 	%f973, %f1752, %f1695, %f928;
	mul.f32 	%f1753, %f1685, %f1693;
	fma.rn.f32 	%f974, %f1753, %f1695, %f929;
	mul.f32 	%f1754, %f1685, %f1694;
	fma.rn.f32 	%f975, %f1754, %f1695, %f930;
	mul.f32 	%f1755, %f1686, %f1691;
	fma.rn.f32 	%f976, %f1755, %f1695, %f931;
	mul.f32 	%f1756, %f1686, %f1692;
	fma.rn.f32 	%f977, %f1756, %f1695, %f932;
	mul.f32 	%f1757, %f1686, %f1693;
	fma.rn.f32 	%f978, %f1757, %f1695, %f933;
	mul.f32 	%f1758, %f1686, %f1694;
	fma.rn.f32 	%f979, %f1758, %f1695, %f934;
	mul.f32 	%f1759, %f1687, %f1691;
	fma.rn.f32 	%f980, %f1759, %f1695, %f935;
	mul.f32 	%f1760, %f1687, %f1692;
	fma.rn.f32 	%f981, %f1760, %f1695, %f936;
	mul.f32 	%f1761, %f1687, %f1693;
	fma.rn.f32 	%f982, %f1761, %f1695, %f937;
	mul.f32 	%f1762, %f1687, %f1694;
	fma.rn.f32 	%f983, %f1762, %f1695, %f938;
	mul.f32 	%f1763, %f1688, %f1691;
	fma.rn.f32 	%f984, %f1763, %f1695, %f939;
	mul.f32 	%f1764, %f1688, %f1692;
	fma.rn.f32 	%f985, %f1764, %f1695, %f940;
	mul.f32 	%f1765, %f1688, %f1693;
	fma.rn.f32 	%f986, %f1765, %f1695, %f941;
	mul.f32 	%f1766, %f1688, %f1694;
	fma.rn.f32 	%f987, %f1766, %f1695, %f942;
	mul.f32 	%f1767, %f1689, %f1691;
	fma.rn.f32 	%f988, %f1767, %f1695, %f943;
	mul.f32 	%f1768, %f1689, %f1692;
	fma.rn.f32 	%f989, %f1768, %f1695, %f944;
	mul.f32 	%f1769, %f1689, %f1693;
	fma.rn.f32 	%f990, %f1769, %f1695, %f945;
	mul.f32 	%f1770, %f1689, %f1694;
	fma.rn.f32 	%f991, %f1770, %f1695, %f946;
	mul.f32 	%f1771, %f1690, %f1691;
	fma.rn.f32 	%f992, %f1771, %f1695, %f947;
	mul.f32 	%f1772, %f1690, %f1692;
	fma.rn.f32 	%f993, %f1772, %f1695, %f948;
	mul.f32 	%f1773, %f1690, %f1693;
	fma.rn.f32 	%f994, %f1773, %f1695, %f949;
	mul.f32 	%f1774, %f1690, %f1694;
	fma.rn.f32 	%f995, %f1774, %f1695, %f950;
	add.s32 	%r106, %r494, 7;
	and.b32  	%r379, %r106, 255;
	setp.ne.s32 	%p143, %r379, 0;
	@%p143 bra 	$L__BB0_81;
	sub.s32 	%r382, %r115, %r106;
	setp.lt.u32 	%p144, %r146, %r382;
	mul.wide.s32 	%rd94, %r106, 4;
	add.s64 	%rd93, %rd27, %rd94;
	selp.u32 	%r380, 1, 0, %p144;
	// begin inline asm
	{.reg .pred p;
 setp.ne.b32 p, %r380, 0;
 @p ld.global.nc.f32 %f1775, [%rd93];}

	// end inline asm
	// begin inline asm
	st.shared.f32 [%r120], %f1775;

	// end inline asm
	bar.sync 	0;
$L__BB0_81:
	add.s32 	%r383, %r525, 3696;
	// begin inline asm
	ld.shared.v4.f32 {%f1777, %f1778, %f1779, %f1780}, [%r383];

	// end inline asm
	add.s32 	%r384, %r525, 3760;
	// begin inline asm
	ld.shared.v4.f32 {%f1781, %f1782, %f1783, %f1784}, [%r384];

	// end inline asm
	add.s32 	%r385, %r524, 1792;
	// begin inline asm
	ld.shared.v2.f32 {%f1785, %f1786}, [%r385];

	// end inline asm
	add.s32 	%r386, %r524, 1856;
	// begin inline asm
	ld.shared.v2.f32 {%f1787, %f1788}, [%r386];

	// end inline asm
	shr.s32 	%r388, %r106, 31;
	shr.u32 	%r389, %r388, 24;
	add.s32 	%r390, %r106, %r389;
	and.b32  	%r391, %r390, 1073741568;
	sub.s32 	%r392, %r106, %r391;
	shl.b32 	%r393, %r392, 2;
	add.s32 	%r387, %r393, %r124;
	// begin inline asm
	ld.shared.f32 {%f1789}, [%r387];

	// end inline asm
	mul.f32 	%f1790, %f1730, %f1738;
	fma.rn.f32 	%f1009, %f1790, %f1742, %f964;
	mul.f32 	%f1791, %f1730, %f1739;
	fma.rn.f32 	%f1010, %f1791, %f1742, %f965;
	mul.f32 	%f1792, %f1730, %f1740;
	fma.rn.f32 	%f1011, %f1792, %f1742, %f966;
	mul.f32 	%f1793, %f1730, %f1741;
	fma.rn.f32 	%f1012, %f1793, %f1742, %f967;
	mul.f32 	%f1794, %f1731, %f1738;
	fma.rn.f32 	%f1013, %f1794, %f1742, %f968;
	mul.f32 	%f1795, %f1731, %f1739;
	fma.rn.f32 	%f1014, %f1795, %f1742, %f969;
	mul.f32 	%f1796, %f1731, %f1740;
	fma.rn.f32 	%f1015, %f1796, %f1742, %f970;
	mul.f32 	%f1797, %f1731, %f1741;
	fma.rn.f32 	%f1016, %f1797, %f1742, %f971;
	mul.f32 	%f1798, %f1732, %f1738;
	fma.rn.f32 	%f1017, %f1798, %f1742, %f972;
	mul.f32 	%f1799, %f1732, %f1739;
	fma.rn.f32 	%f1018, %f1799, %f1742, %f973;
	mul.f32 	%f1800, %f1732, %f1740;
	fma.rn.f32 	%f1019, %f1800, %f1742, %f974;
	mul.f32 	%f1801, %f1732, %f1741;
	fma.rn.f32 	%f1020, %f1801, %f1742, %f975;
	mul.f32 	%f1802, %f1733, %f1738;
	fma.rn.f32 	%f1021, %f1802, %f1742, %f976;
	mul.f32 	%f1803, %f1733, %f1739;
	fma.rn.f32 	%f1022, %f1803, %f1742, %f977;
	mul.f32 	%f1804, %f1733, %f1740;
	fma.rn.f32 	%f1023, %f1804, %f1742, %f978;
	mul.f32 	%f1805, %f1733, %f1741;
	fma.rn.f32 	%f1024, %f1805, %f1742, %f979;
	mul.f32 	%f1806, %f1734, %f1738;
	fma.rn.f32 	%f1025, %f1806, %f1742, %f980;
	mul.f32 	%f1807, %f1734, %f1739;
	fma.rn.f32 	%f1026, %f1807, %f1742, %f981;
	mul.f32 	%f1808, %f1734, %f1740;
	fma.rn.f32 	%f1027, %f1808, %f1742, %f982;
	mul.f32 	%f1809, %f1734, %f1741;
	fma.rn.f32 	%f1028, %f1809, %f1742, %f983;
	mul.f32 	%f1810, %f1735, %f1738;
	fma.rn.f32 	%f1029, %f1810, %f1742, %f984;
	mul.f32 	%f1811, %f1735, %f1739;
	fma.rn.f32 	%f1030, %f1811, %f1742, %f985;
	mul.f32 	%f1812, %f1735, %f1740;
	fma.rn.f32 	%f1031, %f1812, %f1742, %f986;
	mul.f32 	%f1813, %f1735, %f1741;
	fma.rn.f32 	%f1032, %f1813, %f1742, %f987;
	mul.f32 	%f1814, %f1736, %f1738;
	fma.rn.f32 	%f1033, %f1814, %f1742, %f988;
	mul.f32 	%f1815, %f1736, %f1739;
	fma.rn.f32 	%f1034, %f1815, %f1742, %f989;
	mul.f32 	%f1816, %f1736, %f1740;
	fma.rn.f32 	%f1035, %f1816, %f1742, %f990;
	mul.f32 	%f1817, %f1736, %f1741;
	fma.rn.f32 	%f1036, %f1817, %f1742, %f991;
	mul.f32 	%f1818, %f1737, %f1738;
	fma.rn.f32 	%f1037, %f1818, %f1742, %f992;
	mul.f32 	%f1819, %f1737, %f1739;
	fma.rn.f32 	%f1038, %f1819, %f1742, %f993;
	mul.f32 	%f1820, %f1737, %f1740;
	fma.rn.f32 	%f1039, %f1820, %f1742, %f994;
	mul.f32 	%f1821, %f1737, %f1741;
	fma.rn.f32 	%f1040, %f1821, %f1742, %f995;
	add.s32 	%r107, %r494, 8;
	and.b32  	%r394, %r107, 255;
	setp.ne.s32 	%p145, %r394, 0;
	@%p145 bra 	$L__BB0_83;
	sub.s32 	%r397, %r115, %r107;
	setp.lt.u32 	%p146, %r146, %r397;
	mul.wide.s32 	%rd96, %r107, 4;
	add.s64 	%rd95, %rd27, %rd96;
	selp.u32 	%r395, 1, 0, %p146;
	// begin inline asm
	{.reg .pred p;
 setp.ne.b32 p, %r395, 0;
 @p ld.global.nc.f32 %f1822, [%rd95];}

	// end inline asm
	// begin inline asm
	st.shared.f32 [%r120], %f1822;

	// end inline asm
	bar.sync 	0;
$L__BB0_83:
	mul.f32 	%f1824, %f1777, %f1785;
	fma.rn.f32 	%f1825, %f1824, %f1789, %f1009;
	mul.f32 	%f1826, %f1777, %f1786;
	fma.rn.f32 	%f1827, %f1826, %f1789, %f1010;
	mul.f32 	%f1828, %f1777, %f1787;
	fma.rn.f32 	%f1829, %f1828, %f1789, %f1011;
	mul.f32 	%f1830, %f1777, %f1788;
	fma.rn.f32 	%f1831, %f1830, %f1789, %f1012;
	mul.f32 	%f1832, %f1778, %f1785;
	fma.rn.f32 	%f1833, %f1832, %f1789, %f1013;
	mul.f32 	%f1834, %f1778, %f1786;
	fma.rn.f32 	%f1835, %f1834, %f1789, %f1014;
	mul.f32 	%f1836, %f1778, %f1787;
	fma.rn.f32 	%f1837, %f1836, %f1789, %f1015;
	mul.f32 	%f1838, %f1778, %f1788;
	fma.rn.f32 	%f1839, %f1838, %f1789, %f1016;
	mul.f32 	%f1840, %f1779, %f1785;
	fma.rn.f32 	%f1841, %f1840, %f1789, %f1017;
	mul.f32 	%f1842, %f1779, %f1786;
	fma.rn.f32 	%f1843, %f1842, %f1789, %f1018;
	mul.f32 	%f1844, %f1779, %f1787;
	fma.rn.f32 	%f1845, %f1844, %f1789, %f1019;
	mul.f32 	%f1846, %f1779, %f1788;
	fma.rn.f32 	%f1847, %f1846, %f1789, %f1020;
	mul.f32 	%f1848, %f1780, %f1785;
	fma.rn.f32 	%f1849, %f1848, %f1789, %f1021;
	mul.f32 	%f1850, %f1780, %f1786;
	fma.rn.f32 	%f1851, %f1850, %f1789, %f1022;
	mul.f32 	%f1852, %f1780, %f1787;
	fma.rn.f32 	%f1853, %f1852, %f1789, %f1023;
	mul.f32 	%f1854, %f1780, %f1788;
	fma.rn.f32 	%f1855, %f1854, %f1789, %f1024;
	mul.f32 	%f1856, %f1781, %f1785;
	fma.rn.f32 	%f1857, %f1856, %f1789, %f1025;
	mul.f32 	%f1858, %f1781, %f1786;
	fma.rn.f32 	%f1859, %f1858, %f1789, %f1026;
	mul.f32 	%f1860, %f1781, %f1787;
	fma.rn.f32 	%f1861, %f1860, %f1789, %f1027;
	mul.f32 	%f1862, %f1781, %f1788;
	fma.rn.f32 	%f1863, %f1862, %f1789, %f1028;
	mul.f32 	%f1864, %f1782, %f1785;
	fma.rn.f32 	%f1865, %f1864, %f1789, %f1029;
	mul.f32 	%f1866, %f1782, %f1786;
	fma.rn.f32 	%f1867, %f1866, %f1789, %f1030;
	mul.f32 	%f1868, %f1782, %f1787;
	fma.rn.f32 	%f1869, %f1868, %f1789, %f1031;
	mul.f32 	%f1870, %f1782, %f1788;
	fma.rn.f32 	%f1871, %f1870, %f1789, %f1032;
	mul.f32 	%f1872, %f1783, %f1785;
	fma.rn.f32 	%f1873, %f1872, %f1789, %f1033;
	mul.f32 	%f1874, %f1783, %f1786;
	fma.rn.f32 	%f1875, %f1874, %f1789, %f1034;
	mul.f32 	%f1876, %f1783, %f1787;
	fma.rn.f32 	%f1877, %f1876, %f1789, %f1035;
	mul.f32 	%f1878, %f1783, %f1788;
	fma.rn.f32 	%f1879, %f1878, %f1789, %f1036;
	mul.f32 	%f1880, %f1784, %f1785;
	fma.rn.f32 	%f1881, %f1880, %f1789, %f1037;
	mul.f32 	%f1882, %f1784, %f1786;
	fma.rn.f32 	%f1883, %f1882, %f1789, %f1038;
	mul.f32 	%f1884, %f1784, %f1787;
	fma.rn.f32 	%f1885, %f1884, %f1789, %f1039;
	mul.f32 	%f1886, %f1784, %f1788;
	fma.rn.f32 	%f1887, %f1886, %f1789, %f1040;
	add.s32 	%r399, %r11, %r6;
	add.s32 	%r400, %r12, %r399;
	shl.b32 	%r401, %r3, 5;
	and.b32  	%r402, %r401, 32;
	add.s32 	%r403, %r402, %r7;
	add.s32 	%r404, %r403, %r14;
	cvta.to.global.u64 	%rd98, %rd10;
	mul.wide.u32 	%rd99, %r400, 4;
	add.s64 	%rd100, %rd98, %rd99;
	ld.global.f32 	%f1888, [%rd100];
	ld.global.f32 	%f1889, [%rd100+4];
	ld.global.f32 	%f1890, [%rd100+8];
	ld.global.f32 	%f1891, [%rd100+12];
	ld.global.f32 	%f1892, [%rd100+64];
	ld.global.f32 	%f1893, [%rd100+68];
	ld.global.f32 	%f1894, [%rd100+72];
	ld.global.f32 	%f1895, [%rd100+76];
	cvta.to.global.u64 	%rd101, %rd11;
	mul.wide.s32 	%rd102, %r404, 4;
	add.s64 	%rd103, %rd101, %rd102;
	ld.global.f32 	%f1896, [%rd103];
	ld.global.f32 	%f1897, [%rd103+4];
	ld.global.f32 	%f1898, [%rd103+64];
	ld.global.f32 	%f1899, [%rd103+68];
	mul.f32 	%f1900, %f1888, %f1896;
	mul.f32 	%f1041, %f1825, %f1900;
	mul.f32 	%f1901, %f1888, %f1897;
	mul.f32 	%f1042, %f1827, %f1901;
	mul.f32 	%f1902, %f1888, %f1898;
	mul.f32 	%f1043, %f1829, %f1902;
	mul.f32 	%f1903, %f1888, %f1899;
	mul.f32 	%f1044, %f1831, %f1903;
	mul.f32 	%f1904, %f1889, %f1896;
	mul.f32 	%f1045, %f1833, %f1904;
	mul.f32 	%f1905, %f1889, %f1897;
	mul.f32 	%f1046, %f1835, %f1905;
	mul.f32 	%f1906, %f1889, %f1898;
	mul.f32 	%f1047, %f1837, %f1906;
	mul.f32 	%f1907, %f1889, %f1899;
	mul.f32 	%f1048, %f1839, %f1907;
	mul.f32 	%f1908, %f1890, %f1896;
	mul.f32 	%f1049, %f1841, %f1908;
	mul.f32 	%f1909, %f1890, %f1897;
	mul.f32 	%f1050, %f1843, %f1909;
	mul.f32 	%f1910, %f1890, %f1898;
	mul.f32 	%f1051, %f1845, %f1910;
	mul.f32 	%f1911, %f1890, %f1899;
	mul.f32 	%f1052, %f1847, %f1911;
	mul.f32 	%f1912, %f1891, %f1896;
	mul.f32 	%f1053, %f1849, %f1912;
	mul.f32 	%f1913, %f1891, %f1897;
	mul.f32 	%f1054, %f1851, %f1913;
	mul.f32 	%f1914, %f1891, %f1898;
	mul.f32 	%f1055, %f1853, %f1914;
	mul.f32 	%f1915, %f1891, %f1899;
	mul.f32 	%f1056, %f1855, %f1915;
	mul.f32 	%f1916, %f1892, %f1896;
	mul.f32 	%f1057, %f1857, %f1916;
	mul.f32 	%f1917, %f1892, %f1897;
	mul.f32 	%f1058, %f1859, %f1917;
	mul.f32 	%f1918, %f1892, %f1898;
	mul.f32 	%f1059, %f1861, %f1918;
	mul.f32 	%f1919, %f1892, %f1899;
	mul.f32 	%f1060, %f1863, %f1919;
	mul.f32 	%f1920, %f1893, %f1896;
	mul.f32 	%f1061, %f1865, %f1920;
	mul.f32 	%f1921, %f1893, %f1897;
	mul.f32 	%f1062, %f1867, %f1921;
	mul.f32 	%f1922, %f1893, %f1898;
	mul.f32 	%f1063, %f1869, %f1922;
	mul.f32 	%f1923, %f1893, %f1899;
	mul.f32 	%f1064, %f1871, %f1923;
	mul.f32 	%f1924, %f1894, %f1896;
	mul.f32 	%f1065, %f1873, %f1924;
	mul.f32 	%f1925, %f1894, %f1897;
	mul.f32 	%f1066, %f1875, %f1925;
	mul.f32 	%f1926, %f1894, %f1898;
	mul.f32 	%f1067, %f1877, %f1926;
	mul.f32 	%f1927, %f1894, %f1899;
	mul.f32 	%f1068, %f1879, %f1927;
	mul.f32 	%f1928, %f1895, %f1896;
	mul.f32 	%f1069, %f1881, %f1928;
	mul.f32 	%f1929, %f1895, %f1897;
	mul.f32 	%f1070, %f1883, %f1929;
	mul.f32 	%f1930, %f1895, %f1898;
	mul.f32 	%f1071, %f1885, %f1930;
	mul.f32 	%f1931, %f1895, %f1899;
	mul.f32 	%f1072, %f1887, %f1931;
	shl.b32 	%r108, %r3, 10;
	cvt.u64.u32 	%rd104, %r108;
	cvta.shared.u64 	%rd106, %rd44;
	add.s64 	%rd107, %rd106, %rd104;
	shl.b32 	%r406, %r5, 5;
	or.b32  	%r407, %r406, %r4;
	mul.wide.u32 	%rd108, %r407, 8;
	add.s64 	%rd97, %rd107, %rd108;
	// begin inline asm
	{.reg .u64 u64addr;
 cvta.to.shared.u64 u64addr, %rd97;
 cvt.u32.u64 %r398, u64addr;}

	// end inline asm
	shr.u32 	%r408, %r2, 4;
	add.s32 	%r110, %r399, %r408;
	and.b32  	%r409, %r146, 15;
	add.s32 	%r111, %r403, %r409;
	setp.ge.u32 	%p147, %r110, %r113;
	@%p147 bra 	$L__BB0_85;
	mov.u32 	%r458, _ZZ6kerneliiPKfS0_S0_S0_S0_S0_PKiS2_S2_S2_PfjjjjjE4smem;
	add.s32 	%r459, %r458, %r108;
	max.u32 	%r460, %r114, %r111;
	sub.s32 	%r461, %r460, %r111;
	add.s32 	%r462, %r113, 1;
	sub.s32 	%r463, %r462, %r110;
	shl.b32 	%r464, %r2, 2;
	add.s32 	%r465, %r459, %r464;
	bar.sync 	0;
	// begin inline asm
	st.shared.v2.f32 [%r398], {%f1041, %f1042};

	// end inline asm
	add.s32 	%r447, %r398, 64;
	// begin inline asm
	st.shared.v2.f32 [%r447], {%f1045, %f1046};

	// end inline asm
	add.s32 	%r448, %r398, 128;
	// begin inline asm
	st.shared.v2.f32 [%r448], {%f1049, %f1050};

	// end inline asm
	add.s32 	%r449, %r398, 192;
	// begin inline asm
	st.shared.v2.f32 [%r449], {%f1053, %f1054};

	// end inline asm
	bar.sync 	0;
	setp.gt.u32 	%p148, %r114, %r111;
	cvt.s64.s32 	%rd141, %r111;
	mul.lo.s32 	%r466, %r114, %r110;
	cvt.u64.u32 	%rd142, %r466;
	add.s64 	%rd143, %rd142, %rd141;
	shl.b64 	%rd144, %rd143, 2;
	add.s64 	%rd109, %rd12, %rd144;
	setp.gt.u32 	%p149, %r463, 1;
	and.pred  	%p150, %p149, %p148;
	ld.shared.f32 	%f1940, [%r465];
	selp.u32 	%r414, 1, 0, %p150;
	// begin inline asm
	{.reg .pred p;
 setp.ne.b32 p, %r414, 0;
 @p st.global.f32 [%rd109], %f1940;}

	// end inline asm
	shl.b32 	%r467, %r114, 1;
	mul.wide.u32 	%rd145, %r467, 4;
	add.s64 	%rd110, %rd109, %rd145;
	setp.gt.u32 	%p151, %r463, 3;
	and.pred  	%p152, %p151, %p148;
	ld.shared.f32 	%f1941, [%r465+128];
	selp.u32 	%r415, 1, 0, %p152;
	// begin inline asm
	{.reg .pred p;
 setp.ne.b32 p, %r415, 0;
 @p st.global.f32 [%rd110], %f1941;}

	// end inline asm
	shl.b32 	%r468, %r114, 2;
	mul.wide.u32 	%rd146, %r468, 4;
	add.s64 	%rd111, %rd109, %rd146;
	setp.gt.u32 	%p153, %r463, 5;
	and.pred  	%p154, %p153, %p148;
	ld.shared.f32 	%f1942, [%r465+256];
	selp.u32 	%r416, 1, 0, %p154;
	// begin inline asm
	{.reg .pred p;
 setp.ne.b32 p, %r416, 0;
 @p st.global.f32 [%rd111], %f1942;}

	// end inline asm
	mul.lo.s32 	%r469, %r114, 6;
	mul.wide.u32 	%rd147, %r469, 4;
	add.s64 	%rd112, %rd109, %rd147;
	setp.gt.u32 	%p155, %r463, 7;
	and.pred  	%p156, %p155, %p148;
	ld.shared.f32 	%f1943, [%r465+384];
	selp.u32 	%r417, 1, 0, %p156;
	// begin inline asm
	{.reg .pred p;
 setp.ne.b32 p, %r417, 0;
 @p st.global.f32 [%rd112], %f1943;}

	// end inline asm
	shl.b32 	%r470, %r114, 3;
	mul.wide.u32 	%rd148, %r470, 4;
	add.s64 	%rd113, %rd109, %rd148;
	setp.gt.u32 	%p157, %r463, 9;
	and.pred  	%p158, %p157, %p148;
	ld.shared.f32 	%f1944, [%r465+512];
	selp.u32 	%r418, 1, 0, %p158;
	// begin inline asm
	{.reg .pred p;
 setp.ne.b32 p, %r418, 0;
 @p st.global.f32 [%rd113], %f1944;}

	// end inline asm
	mul.lo.s32 	%r471, %r114, 10;
	mul.wide.u32 	%rd149, %r471, 4;
	add.s64 	%rd114, %rd109, %rd149;
	setp.gt.u32 	%p159, %r463, 11;
	and.pred  	%p160, %p159, %p148;
	ld.shared.f32 	%f1945, [%r465+640];
	selp.u32 	%r419, 1, 0, %p160;
	// begin inline asm
	{.reg .pred p;
 setp.ne.b32 p, %r419, 0;
 @p st.global.f32 [%rd114], %f1945;}

	// end inline asm
	mul.lo.s32 	%r472, %r114, 12;
	mul.wide.u32 	%rd150, %r472, 4;
	add.s64 	%rd115, %rd109, %rd150;
	setp.gt.u32 	%p161, %r463, 13;
	and.pred  	%p162, %p161, %p148;
	ld.shared.f32 	%f1946, [%r465+768];
	selp.u32 	%r420, 1, 0, %p162;
	// begin inline asm
	{.reg .pred p;
 setp.ne.b32 p, %r420, 0;
 @p st.global.f32 [%rd115], %f1946;}

	// end inline asm
	mul.lo.s32 	%r473, %r114, 14;
	mul.wide.u32 	%rd151, %r473, 4;
	add.s64 	%rd116, %rd109, %rd151;
	setp.gt.u32 	%p163, %r463, 15;
	and.pred  	%p164, %p163, %p148;
	ld.shared.f32 	%f1947, [%r465+896];
	selp.u32 	%r421, 1, 0, %p164;
	// begin inline asm
	{.reg .pred p;
 setp.ne.b32 p, %r421, 0;
 @p st.global.f32 [%rd116], %f1947;}

	// end inline asm
	bar.sync 	0;
	// begin inline asm
	st.shared.v2.f32 [%r398], {%f1043, %f1044};

	// end inline asm
	// begin inline asm
	st.shared.v2.f32 [%r447], {%f1047, %f1048};

	// end inline asm
	// begin inline asm
	st.shared.v2.f32 [%r448], {%f1051, %f1052};

	// end inline asm
	// begin inline asm
	st.shared.v2.f32 [%r449], {%f1055, %f1056};

	// end inline asm
	bar.sync 	0;
	setp.gt.u32 	%p165, %r461, 16;
	add.s64 	%rd117, %rd109, 64;
	and.pred  	%p166, %p149, %p165;
	ld.shared.f32 	%f1956, [%r465];
	selp.u32 	%r426, 1, 0, %p166;
	// begin inline asm
	{.reg .pred p;
 setp.ne.b32 p, %r426, 0;
 @p st.global.f32 [%rd117], %f1956;}

	// end inline asm
	add.s64 	%rd118, %rd110, 64;
	and.pred  	%p167, %p151, %p165;
	ld.shared.f32 	%f1957, [%r465+128];
	selp.u32 	%r427, 1, 0, %p167;
	// begin inline asm
	{.reg .pred p;
 setp.ne.b32 p, %r427, 0;
 @p st.global.f32 [%rd118], %f1957;}

	// end inline asm
	add.s64 	%rd119, %rd111, 64;
	and.pred  	%p168, %p153, %p165;
	ld.shared.f32 	%f1958, [%r465+256];
	selp.u32 	%r428, 1, 0, %p168;
	// begin inline asm
	{.reg .pred p;
 setp.ne.b32 p, %r428, 0;
 @p st.global.f32 [%rd119], %f1958;}

	// end inline asm
	add.s64 	%rd120, %rd112, 64;
	and.pred  	%p169, %p155, %p165;
	ld.shared.f32 	%f1959, [%r465+384];
	selp.u32 	%r429, 1, 0, %p169;
	// begin inline asm
	{.reg .pred p;
 setp.ne.b32 p, %r429, 0;
 @p st.global.f32 [%rd120], %f1959;}

	// end inline asm
	add.s64 	%rd121, %rd113, 64;
	and.pred  	%p170, %p157, %p165;
	ld.shared.f32 	%f1960, [%r465+512];
	selp.u32 	%r430, 1, 0, %p170;
	// begin inline asm
	{.reg .pred p;
 setp.ne.b32 p, %r430, 0;
 @p st.global.f32 [%rd121], %f1960;}

	// end inline asm
	add.s64 	%rd122, %rd114, 64;
	and.pred  	%p171, %p159, %p165;
	ld.shared.f32 	%f1961, [%r465+640];
	selp.u32 	%r431, 1, 0, %p171;
	// begin inline asm
	{.reg .pred p;
 setp.ne.b32 p, %r431, 0;
 @p st.global.f32 [%rd122], %f1961;}

	// end inline asm
	add.s64 	%rd123, %rd115, 64;
	and.pred  	%p172, %p161, %p165;
	ld.shared.f32 	%f1962, [%r465+768];
	selp.u32 	%r432, 1, 0, %p172;
	// begin inline asm
	{.reg .pred p;
 setp.ne.b32 p, %r432, 0;
 @p st.global.f32 [%rd123], %f1962;}

	// end inline asm
	add.s64 	%rd124, %rd116, 64;
	and.pred  	%p173, %p163, %p165;
	ld.shared.f32 	%f1963, [%r465+896];
	selp.u32 	%r433, 1, 0, %p173;
	// begin inline asm
	{.reg .pred p;
 setp.ne.b32 p, %r433, 0;
 @p st.global.f32 [%rd124], %f1963;}

	// end inline asm
	add.s32 	%r474, %r110, 16;
	setp.ge.u32 	%p174, %r113, %r474;
	sub.s32 	%r475, %r462, %r474;
	shl.b32 	%r476, %r114, 4;
	bar.sync 	0;
	// begin inline asm
	st.shared.v2.f32 [%r398], {%f1057, %f1058};

	// end inline asm
	// begin inline asm
	st.shared.v2.f32 [%r447], {%f1061, %f1062};

	// end inline asm
	// begin inline asm
	st.shared.v2.f32 [%r448], {%f1065, %f1066};

	// end inline asm
	// begin inline asm
	st.shared.v2.f32 [%r449], {%f1069, %f1070};

	// end inline asm
	bar.sync 	0;
	mul.wide.u32 	%rd152, %r476, 4;
	add.s64 	%rd125, %rd109, %rd152;
	setp.gt.u32 	%p175, %r475, 1;
	and.pred  	%p176, %p174, %p175;
	and.pred  	%p177, %p176, %p148;
	ld.shared.f32 	%f1972, [%r465];
	selp.u32 	%r438, 1, 0, %p177;
	// begin inline asm
	{.reg .pred p;
 setp.ne.b32 p, %r438, 0;
 @p st.global.f32 [%rd125], %f1972;}

	// end inline asm
	mul.lo.s32 	%r477, %r114, 18;
	mul.wide.u32 	%rd153, %r477, 4;
	add.s64 	%rd126, %rd109, %rd153;
	setp.gt.u32 	%p178, %r475, 3;
	and.pred  	%p179, %p174, %p178;
	and.pred  	%p180, %p179, %p148;
	ld.shared.f32 	%f1973, [%r465+128];
	selp.u32 	%r439, 1, 0, %p180;
	// begin inline asm
	{.reg .pred p;
 setp.ne.b32 p, %r439, 0;
 @p st.global.f32 [%rd126], %f1973;}

	// end inline asm
	mul.lo.s32 	%r478, %r114, 20;
	mul.wide.u32 	%rd154, %r478, 4;
	add.s64 	%rd127, %rd109, %rd154;
	setp.gt.u32 	%p181, %r475, 5;
	and.pred  	%p182, %p174, %p181;
	and.pred  	%p183, %p182, %p148;
	ld.shared.f32 	%f1974, [%r465+256];
	selp.u32 	%r440, 1, 0, %p183;
	// begin inline asm
	{.reg .pred p;
 setp.ne.b32 p, %r440, 0;
 @p st.global.f32 [%rd127], %f1974;}

	// end inline asm
	mul.lo.s32 	%r479, %r114, 22;
	mul.wide.u32 	%rd155, %r479, 4;
	add.s64 	%rd128, %rd109, %rd155;
	setp.gt.u32 	%p184, %r475, 7;
	and.pred  	%p185, %p174, %p184;
	and.pred  	%p186, %p185, %p148;
	ld.shared.f32 	%f1975, [%r465+384];
	selp.u32 	%r441, 1, 0, %p186;
	// begin inline asm
	{.reg .pred p;
 setp.ne.b32 p, %r441, 0;
 @p st.global.f32 [%rd128], %f1975;}

	// end inline asm
	mul.lo.s32 	%r480, %r114, 24;
	mul.wide.u32 	%rd156, %r480, 4;
	add.s64 	%rd129, %rd109, %rd156;
	setp.gt.u32 	%p187, %r475, 9;
	and.pred  	%p188, %p174, %p187;
	and.pred  	%p189, %p188, %p148;
	ld.shared.f32 	%f1976, [%r465+512];
	selp.u32 	%r442, 1, 0, %p189;
	// begin inline asm
	{.reg .pred p;
 setp.ne.b32 p, %r442, 0;
 @p st.global.f32 [%rd129], %f1976;}

	// end inline asm
	mul.lo.s32 	%r481, %r114, 26;
	mul.wide.u32 	%rd157, %r481, 4;
	add.s64 	%rd130, %rd109, %rd157;
	setp.gt.u32 	%p190, %r475, 11;
	and.pred  	%p191, %p174, %p190;
	and.pred  	%p192, %p191, %p148;
	ld.shared.f32 	%f1977, [%r465+640];
	selp.u32 	%r443, 1, 0, %p192;
	// begin inline asm
	{.reg .pred p;
 setp.ne.b32 p, %r443, 0;
 @p st.global.f32 [%rd130], %f1977;}

	// end inline asm
	mul.lo.s32 	%r482, %r114, 28;
	mul.wide.u32 	%rd158, %r482, 4;
	add.s64 	%rd131, %rd109, %rd158;
	setp.gt.u32 	%p193, %r475, 13;
	and.pred  	%p194, %p174, %p193;
	and.pred  	%p195, %p194, %p148;
	ld.shared.f32 	%f1978, [%r465+768];
	selp.u32 	%r444, 1, 0, %p195;
	// begin inline asm
	{.reg .pred p;
 setp.ne.b32 p, %r444, 0;
 @p st.global.f32 [%rd131], %f1978;}

	// end inline asm
	mul.lo.s32 	%r483, %r114, 30;
	mul.wide.u32 	%rd159, %r483, 4;
	add.s64 	%rd132, %rd109, %rd159;
	setp.gt.u32 	%p196, %r475, 15;
	and.pred  	%p197, %p174, %p196;
	and.pred  	%p198, %p197, %p148;
	ld.shared.f32 	%f1979, [%r465+896];
	selp.u32 	%r445, 1, 0, %p198;
	// begin inline asm
	{.reg .pred p;
 setp.ne.b32 p, %r445, 0;
 @p st.global.f32 [%rd132], %f1979;}

	// end inline asm
	bar.sync 	0;
	// begin inline asm
	st.shared.v2.f32 [%r398], {%f1059, %f1060};

	// end inline asm
	// begin inline asm
	st.shared.v2.f32 [%r447], {%f1063, %f1064};

	// end inline asm
	// begin inline asm
	st.shared.v2.f32 [%r448], {%f1067, %f1068};

	// end inline asm
	// begin inline asm
	st.shared.v2.f32 [%r449], {%f1071, %f1072};

	// end inline asm
	bar.sync 	0;
	add.s64 	%rd133, %rd125, 64;
	and.pred  	%p199, %p176, %p165;
	ld.shared.f32 	%f1988, [%r465];
	selp.u32 	%r450, 1, 0, %p199;
	// begin inline asm
	{.reg .pred p;
 setp.ne.b32 p, %r450, 0;
 @p st.global.f32 [%rd133], %f1988;}

	// end inline asm
	add.s64 	%rd134, %rd126, 64;
	and.pred  	%p200, %p179, %p165;
	ld.shared.f32 	%f1989, [%r465+128];
	selp.u32 	%r451, 1, 0, %p200;
	// begin inline asm
	{.reg .pred p;
 setp.ne.b32 p, %r451, 0;
 @p st.global.f32 [%rd134], %f1989;}

	// end inline asm
	add.s64 	%rd135, %rd127, 64;
	and.pred  	%p201, %p182, %p165;
	ld.shared.f32 	%f1990, [%r465+256];
	selp.u32 	%r452, 1, 0, %p201;
	// begin inline asm
	{.reg .pred p;
 setp.ne.b32 p, %r452, 0;
 @p st.global.f32 [%rd135], %f1990;}

	// end inline asm
	add.s64 	%rd136, %rd128, 64;
	and.pred  	%p202, %p185, %p165;
	ld.shared.f32 	%f1991, [%r465+384];
	selp.u32 	%r453, 1, 0, %p202;
	// begin inline asm
	{.reg .pred p;
 setp.ne.b32 p, %r453, 0;
 @p st.global.f32 [%rd136], %f1991;}

	// end inline asm
	add.s64 	%rd137, %rd129, 64;
	and.pred  	%p203, %p188, %p165;
	ld.shared.f32 	%f1992, [%r465+512];
	selp.u32 	%r454, 1, 0, %p203;
	// begin inline asm
	{.reg .pred p;
 setp.ne.b32 p, %r454, 0;
 @p st.global.f32 [%rd137], %f1992;}

	// end inline asm
	add.s64 	%rd138, %rd130, 64;
	and.pred  	%p204, %p191, %p165;
	ld.shared.f32 	%f1993, [%r465+640];
	selp.u32 	%r455, 1, 0, %p204;
	// begin inline asm
	{.reg .pred p;
 setp.ne.b32 p, %r455, 0;
 @p st.global.f32 [%rd138], %f1993;}

	// end inline asm
	add.s64 	%rd139, %rd131, 64;
	and.pred  	%p205, %p194, %p165;
	ld.shared.f32 	%f1994, [%r465+768];
	selp.u32 	%r456, 1, 0, %p205;
	// begin inline asm
	{.reg .pred p;
 setp.ne.b32 p, %r456, 0;
 @p st.global.f32 [%rd139], %f1994;}

	// end inline asm
	add.s64 	%rd140, %rd132, 64;
	and.pred  	%p206, %p197, %p165;
	ld.shared.f32 	%f1995, [%r465+896];
	selp.u32 	%r457, 1, 0, %p206;
	// begin inline asm
	{.reg .pred p;
 setp.ne.b32 p, %r457, 0;
 @p st.global.f32 [%rd140], %f1995;}

	// end inline asm
$L__BB0_85:
	ret;

}


// ===== COMPILED SASS (sm_100) =====

	.target	sm_100

	.elftype	@"ET_EXEC"


//--------------------- .note.nv.tkinfo           --------------------------
	.section	.note.nv.tkinfo,"",@"SHT_NOTE"
	.sectionflags	@"SHF_NOTE_NV_TKINFO"
	.tkinfo
        /*0018*/ 	.word	0x00000002
        /*0030*/ 	.string	""
        /*0030*/ 	.string	"ptxas"
        /*0030*/ 	.string	"Cuda compilation tools, release 13.0, V13.0.88"
        /*0030*/ 	.string	"Build cuda_13.0.r13.0/compiler.36424714_0"
        /*0030*/ 	.string	"-arch sm_100 -m 64 "



//--------------------- .note.nv.cuinfo           --------------------------
	.section	.note.nv.cuinfo,"",@"SHT_NOTE"
	.sectionflags	@"SHF_NOTE_NV_CUINFO"
        /*0018*/ 	.short	0x0002
        /*001a*/ 	.short	0x0064
        /*001c*/ 	.short	0x0082
	.zero		2


//--------------------- .nv.info                  --------------------------
	.section	.nv.info,"",@"SHT_CUDA_INFO"
	.align	4


	//----- nvinfo : EIATTR_REGCOUNT
	.align		4
        /*0000*/ 	.byte	0x04, 0x2f
        /*0002*/ 	.short	(.L_1 - .L_0)
	.align		4
.L_0:
        /*0004*/ 	.word	index@(_Z6kerneliiPKfS0_S0_S0_S0_S0_PKiS2_S2_S2_Pfjjjjj)
        /*0008*/ 	.word	0x00000080


	//----- nvinfo : EIATTR_FRAME_SIZE
	.align		4
.L_1:
        /*000c*/ 	.byte	0x04, 0x11
        /*000e*/ 	.short	(.L_3 - .L_2)
	.align		4
.L_2:
        /*0010*/ 	.word	index@(_Z6kerneliiPKfS0_S0_S0_S0_S0_PKiS2_S2_S2_Pfjjjjj)
        /*0014*/ 	.word	0x00000000


	//----- nvinfo : EIATTR_MIN_STACK_SIZE
	.align		4
.L_3:
        /*0018*/ 	.byte	0x04, 0x12
        /*001a*/ 	.short	(.L_5 - .L_4)
	.align		4
.L_4:
        /*001c*/ 	.word	index@(_Z6kerneliiPKfS0_S0_S0_S0_S0_PKiS2_S2_S2_Pfjjjjj)
        /*0020*/ 	.word	0x00000000
.L_5:


//--------------------- .nv.compat                --------------------------
	.section	.nv.compat,"",@"SHT_CUDA_COMPAT_INFO"
	.align	4
        /*0000*/ 	.byte	0x02, 0x09, 0x00, 0x00, 0x02, 0x02, 0x01, 0x00, 0x02, 0x05, 0x05, 0x00, 0x03, 0x07, 0x01, 0x01
        /*0010*/ 	.byte	0x02, 0x03, 0x00, 0x00, 0x02, 0x06, 0x01, 0x00, 0x04, 0x0b, 0x08, 0x00, 0x09, 0x00, 0x00, 0x00
        /*0020*/ 	.byte	0x00, 0x00, 0x00, 0x00


//--------------------- .nv.info._Z6kerneliiPKfS0_S0_S0_S0_S0_PKiS2_S2_S2_Pfjjjjj --------------------------
	.section	.nv.info._Z6kerneliiPKfS0_S0_S0_S0_S0_PKiS2_S2_S2_Pfjjjjj,"",@"SHT_CUDA_INFO"
	.sectionflags	@""
	.align	4


	//----- nvinfo : EIATTR_CUDA_API_VERSION
	.align		4
        /*0000*/ 	.byte	0x04, 0x37
        /*0002*/ 	.short	(.L_7 - .L_6)
.L_6:
        /*0004*/ 	.word	0x00000082


	//----- nvinfo : EIATTR_KPARAM_INFO
	.align		4
.L_7:
        /*0008*/ 	.byte	0x04, 0x17
        /*000a*/ 	.short	(.L_9 - .L_8)
.L_8:
        /*000c*/ 	.word	0x00000000
        /*0010*/ 	.short	0x0011
        /*0012*/ 	.short	0x0070
        /*0014*/ 	.byte	0x00, 0xf0, 0x11, 0x00


	//----- nvinfo : EIATTR_KPARAM_INFO
	.align		4
.L_9:
        /*0018*/ 	.byte	0x04, 0x17
        /*001a*/ 	.short	(.L_11 - .L_10)
.L_10:
        /*001c*/ 	.word	0x00000000
        /*0020*/ 	.short	0x0010
        /*0022*/ 	.short	0x006c
        /*0024*/ 	.byte	0x00, 0xf0, 0x11, 0x00


	//----- nvinfo : EIATTR_KPARAM_INFO
	.align		4
.L_11:
        /*0028*/ 	.byte	0x04, 0x17
        /*002a*/ 	.short	(.L_13 - .L_12)
.L_12:
        /*002c*/ 	.word	0x00000000
        /*0030*/ 	.short	0x000f
        /*0032*/ 	.short	0x0068
        /*0034*/ 	.byte	0x00, 0xf0, 0x11, 0x00


	//----- nvinfo : EIATTR_KPARAM_INFO
	.align		4
.L_13:
        /*0038*/ 	.byte	0x04, 0x17
        /*003a*/ 	.short	(.L_15 - .L_14)
.L_14:
        /*003c*/ 	.word	0x00000000
        /*0040*/ 	.short	0x000e
        /*0042*/ 	.short	0x0064
        /*0044*/ 	.byte	0x00, 0xf0, 0x11, 0x00


	//----- nvinfo : EIATTR_KPARAM_INFO
	.align		4
.L_15:
        /*0048*/ 	.byte	0x04, 0x17
        /*004a*/ 	.short	(.L_17 - .L_16)
.L_16:
        /*004c*/ 	.word	0x00000000
        /*0050*/ 	.short	0x000d
        /*0052*/ 	.short	0x0060
        /*0054*/ 	.byte	0x00, 0xf0, 0x11, 0x00


	//----- nvinfo : EIATTR_KPARAM_INFO
	.align		4
.L_17:
        /*0058*/ 	.byte	0x04, 0x17
        /*005a*/ 	.short	(.L_19 - .L_18)
.L_18:
        /*005c*/ 	.word	0x00000000
        /*0060*/ 	.short	0x000c
        /*0062*/ 	.short	0x0058
        /*0064*/ 	.byte	0x00, 0xf5, 0x21, 0x00


	//----- nvinfo : EIATTR_KPARAM_INFO
	.align		4
.L_19:
        /*0068*/ 	.byte	0x04, 0x17
        /*006a*/ 	.short	(.L_21 - .L_20)
.L_20:
        /*006c*/ 	.word	0x00000000
        /*0070*/ 	.short	0x000b
        /*0072*/ 	.short	0x0050
        /*0074*/ 	.byte	0x00, 0xf5, 0x21, 0x00


	//----- nvinfo : EIATTR_KPARAM_INFO
	.align		4
.L_21:
        /*0078*/ 	.byte	0x04, 0x17
        /*007a*/ 	.short	(.L_23 - .L_22)
.L_22:
        /*007c*/ 	.word	0x00000000
        /*0080*/ 	.short	0x000a
        /*0082*/ 	.short	0x0048
        /*0084*/ 	.byte	0x00, 0xf5, 0x21, 0x00


	//----- nvinfo : EIATTR_KPARAM_INFO
	.align		4
.L_23:
        /*0088*/ 	.byte	0x04, 0x17
        /*008a*/ 	.short	(.L_25 - .L_24)
.L_24:
        /*008c*/ 	.word	0x00000000
        /*0090*/ 	.short	0x0009
        /*0092*/ 	.short	0x0040
        /*0094*/ 	.byte	0x00, 0xf5, 0x21, 0x00


	//----- nvinfo : EIATTR_KPARAM_INFO
	.align		4
.L_25:
        /*0098*/ 	.byte	0x04, 0x17
        /*009a*/ 	.short	(.L_27 - .L_26)
.L_26:
        /*009c*/ 	.word	0x00000000
        /*00a0*/ 	.short	0x0008
        /*00a2*/ 	.short	0x0038
        /*00a4*/ 	.byte	0x00, 0xf5, 0x21, 0x00


	//----- nvinfo : EIATTR_KPARAM_INFO
	.align		4
.L_27:
        /*00a8*/ 	.byte	0x04, 0x17
        /*00aa*/ 	.short	(.L_29 - .L_28)
.L_28:
        /*00ac*/ 	.word	0x00000000
        /*00b0*/ 	.short	0x0007
        /*00b2*/ 	.short	0x0030
        /*00b4*/ 	.byte	0x00, 0xf5, 0x21, 0x00


	//----- nvinfo : EIATTR_KPARAM_INFO
	.align		4
.L_29:
        /*00b8*/ 	.byte	0x04, 0x17
        /*00ba*/ 	.short	(.L_31 - .L_30)
.L_30:
        /*00bc*/ 	.word	0x00000000
        /*00c0*/ 	.short	0x0006
        /*00c2*/ 	.short	0x0028
        /*00c4*/ 	.byte	0x00, 0xf5, 0x21, 0x00


	//----- nvinfo : EIATTR_KPARAM_INFO
	.align		4
.L_31:
        /*00c8*/ 	.byte	0x04, 0x17
        /*00ca*/ 	.short	(.L_33 - .L_32)
.L_32:
        /*00cc*/ 	.word	0x00000000
        /*00d0*/ 	.short	0x0005
        /*00d2*/ 	.short	0x0020
        /*00d4*/ 	.byte	0x00, 0xf5, 0x21, 0x00


	//----- nvinfo : EIATTR_KPARAM_INFO
	.align		4
.L_33:
        /*00d8*/ 	.byte	0x04, 0x17
        /*00da*/ 	.short	(.L_35 - .L_34)
.L_34:
        /*00dc*/ 	.word	0x00000000
        /*00e0*/ 	.short	0x0004
        /*00e2*/ 	.short	0x0018
        /*00e4*/ 	.byte	0x00, 0xf5, 0x21, 0x00


	//----- nvinfo : EIATTR_KPARAM_INFO
	.align		4
.L_35:
        /*00e8*/ 	.byte	0x04, 0x17
        /*00ea*/ 	.short	(.L_37 - .L_36)
.L_36:
        /*00ec*/ 	.word	0x00000000
        /*00f0*/ 	.short	0x0003
        /*00f2*/ 	.short	0x0010
        /*00f4*/ 	.byte	0x00, 0xf5, 0x21, 0x00


	//----- nvinfo : EIATTR_KPARAM_INFO
	.align		4
.L_37:
        /*00f8*/ 	.byte	0x04, 0x17
        /*00fa*/ 	.short	(.L_39 - .L_38)
.L_38:
        /*00fc*/ 	.word	0x00000000
        /*0100*/ 	.short	0x0002
        /*0102*/ 	.short	0x0008
        /*0104*/ 	.byte	0x00, 0xf5, 0x21, 0x00


	//----- nvinfo : EIATTR_KPARAM_INFO
	.align		4
.L_39:
        /*0108*/ 	.byte	0x04, 0x17
        /*010a*/ 	.short	(.L_41 - .L_40)
.L_40:
        /*010c*/ 	.word	0x00000000
        /*0110*/ 	.short	0x0001
        /*0112*/ 	.short	0x0004
        /*0114*/ 	.byte	0x00, 0xf0, 0x11, 0x00


	//----- nvinfo : EIATTR_KPARAM_INFO
	.align		4
.L_41:
        /*0118*/ 	.byte	0x04, 0x17
        /*011a*/ 	.short	(.L_43 - .L_42)
.L_42:
        /*011c*/ 	.word	0x00000000
        /*0120*/ 	.short	0x0000
        /*0122*/ 	.short	0x0000
        /*0124*/ 	.byte	0x00, 0xf0, 0x11, 0x00


	//----- nvinfo : EIATTR_SPARSE_MMA_MASK
	.align		4
.L_43:
        /*0128*/ 	.byte	0x03, 0x50
        /*012a*/ 	.short	0x0000


	//----- nvinfo : EIATTR_MAXREG_COUNT
	.align		4
        /*012c*/ 	.byte	0x03, 0x1b
        /*012e*/ 	.short	0x0080


	//----- nvinfo : EIATTR_NUM_BARRIERS
	.align		4
        /*0130*/ 	.byte	0x02, 0x4c
        /*0132*/ 	.byte	0x01
	.zero		1


	//----- nvinfo : EIATTR_MERCURY_ISA_VERSION
	.align		4
        /*0134*/ 	.byte	0x03, 0x5f
        /*0136*/ 	.short	0x0101


	//----- nvinfo : EIATTR_VRC_CTA_INIT_COUNT
	.align		4
        /*0138*/ 	.byte	0x02, 0x4a
	.zero		1
	.zero		1


	//----- nvinfo : EIATTR_EXIT_INSTR_OFFSETS
	.align		4
        /*013c*/ 	.byte	0x04, 0x1c
        /*013e*/ 	.short	(.L_45 - .L_44)


	//   ....[0]....
.L_44:
        /*0140*/ 	.word	0x00006b60


	//   ....[1]....
        /*0144*/ 	.word	0x00007e60


	//   ....[2]....
        /*0148*/ 	.word	0x00007e90


	//----- nvinfo : EIATTR_MAX_THREADS
	.align		4
.L_45:
        /*014c*/ 	.byte	0x04, 0x05
        /*014e*/ 	.short	(.L_47 - .L_46)
.L_46:
        /*0150*/ 	.word	0x00000100
        /*0154*/ 	.word	0x00000001
        /*0158*/ 	.word	0x00000001


	//----- nvinfo : EIATTR_CRS_STACK_SIZE
	.align		4
.L_47:
        /*015c*/ 	.byte	0x04, 0x1e
        /*015e*/ 	.short	(.L_49 - .L_48)
.L_48:
        /*0160*/ 	.word	0x00000000


	//----- nvinfo : EIATTR_CBANK_PARAM_SIZE
	.align		4
.L_49:
        /*0164*/ 	.byte	0x03, 0x19
        /*0166*/ 	.short	0x0074


	//----- nvinfo : EIATTR_PARAM_CBANK
	.align		4
        /*0168*/ 	.byte	0x04, 0x0a
        /*016a*/ 	.short	(.L_51 - .L_50)
	.align		4
.L_50:
        /*016c*/ 	.word	index@(.nv.constant0._Z6kerneliiPKfS0_S0_S0_S0_S0_PKiS2_S2_S2_Pfjjjjj)
        /*0170*/ 	.short	0x0380
        /*0172*/ 	.short	0x0074


	//----- nvinfo : EIATTR_SW_WAR
	.align		4
.L_51:
        /*0174*/ 	.byte	0x04, 0x36
        /*0176*/ 	.short	(.L_53 - .L_52)
.L_52:
        /*0178*/ 	.word	0x00000008
.L_53:


//--------------------- .nv.callgraph             --------------------------
	.section	.nv.callgraph,"",@"SHT_CUDA_CALLGRAPH"
	.align	4
	.sectionentsize	8
	.align		4
        /*0000*/ 	.word	0x00000000
	.align		4
        /*0004*/ 	.word	0xffffffff
	.align		4
        /*0008*/ 	.word	0x00000000
	.align		4
        /*000c*/ 	.word	0xfffffffe
	.align		4
        /*0010*/ 	.word	0x00000000
	.align		4
        /*0014*/ 	.word	0xfffffffd
	.align		4
        /*0018*/ 	.word	0x00000000
	.align		4
        /*001c*/ 	.word	0xfffffffc


//--------------------- .text._Z6kerneliiPKfS0_S0_S0_S0_S0_PKiS2_S2_S2_Pfjjjjj --------------------------
	.section	.text._Z6kerneliiPKfS0_S0_S0_S0_S0_PKiS2_S2_S2_Pfjjjjj,"ax",@progbits
	.align	128
        .global         _Z6kerneliiPKfS0_S0_S0_S0_S0_PKiS2_S2_S2_Pfjjjjj
        .type           _Z6kerneliiPKfS0_S0_S0_S0_S0_PKiS2_S2_S2_Pfjjjjj,@function
        .size           _Z6kerneliiPKfS0_S0_S0_S0_S0_PKiS2_S2_S2_Pfjjjjj,(.L_x_75 - _Z6kerneliiPKfS0_S0_S0_S0_S0_PKiS2_S2_S2_Pfjjjjj)
        .other          _Z6kerneliiPKfS0_S0_S0_S0_S0_PKiS2_S2_S2_Pfjjjjj,@"STO_CUDA_ENTRY STV_DEFAULT"
_Z6kerneliiPKfS0_S0_S0_S0_S0_PKiS2_S2_S2_Pfjjjjj:
.text._Z6kerneliiPKfS0_S0_S0_S0_S0_PKiS2_S2_S2_Pfjjjjj:
[----:B------:R-:W-:Y:S01]  /*0000*/  LDC R1, c[0x0][0x37c] ;  /* 0x0000df00ff017b82 */ /* 0x000fe20000000800 */
[----:B------:R-:W0:Y:S07]  /*0010*/  S2R R63, SR_CTAID.Y ;  /* 0x00000000003f7919 */ /* 0x000e2e0000002600 */
[----:B------:R-:W1:Y:S01]  /*0020*/  LDC R11, c[0x0][0x3e8] ;  /* 0x0000fa00ff0b7b82 */ /* 0x000e620000000800 */
[----:B------:R-:W2:Y:S01]  /*0030*/  LDCU.64 UR12, c[0x0][0x3e0] ;  /* 0x00007c00ff0c77ac */ /* 0x000ea20008000a00 */
[----:B------:R-:W3:Y:S01]  /*0040*/  S2R R62, SR_TID.X ;  /* 0x00000000003e7919 */ /* 0x000ee20000002100 */
[----:B------:R-:W4:Y:S01]  /*0050*/  LDCU.128 UR8, c[0x0][0x390] ;  /* 0x00007200ff0877ac */ /* 0x000f220008000c00 */
[----:B------:R-:W5:Y:S04]  /*0060*/  S2R R61, SR_CTAID.X ;  /* 0x00000000003d7919 */ /* 0x000f680000002500 */
[----:B------:R-:W4:Y:S01]  /*0070*/  LDC.64 R104, c[0x0][0x3a8] ;  /* 0x0000ea00ff687b82 */ /* 0x000f220000000a00 */
[----:B------:R-:W4:Y:S01]  /*0080*/  LDCU.64 UR6, c[0x0][0x358] ;  /* 0x00006b00ff0677ac */ /* 0x000f220008000a00 */
[----:B------:R-:W4:Y:S06]  /*0090*/  LDCU UR4, c[0x0][0x3ec] ;  /* 0x00007d80ff0477ac */ /* 0x000f2c0008000800 */
[----:B------:R-:W4:Y:S01]  /*00a0*/  LDC.64 R12, c[0x0][0x3d0] ;  /* 0x0000f400ff0c7b82 */ /* 0x000f220000000a00 */
[----:B-1----:R-:W-:-:S04]  /*00b0*/  IADD3 R23, PT, PT, R11, 0x7, RZ ;  /* 0x000000070b177810 */ /* 0x002fc80007ffe0ff */
[----:B------:R-:W-:Y:S02]  /*00c0*/  LEA.HI R103, R23, 0xffffffff, RZ, 0x1d ;  /* 0xffffffff17677811 */ /* 0x000fe400078fe8ff */
[----:B0-----:R-:W-:-:S03]  /*00d0*/  SHF.L.U32 R63, R63, 0x7, RZ ;  /* 0x000000073f3f7819 */ /* 0x001fc600000006ff */
[----:B------:R-:W-:Y:S01]  /*00e0*/  IMAD R101, R103, -0x8, R11 ;  /* 0xfffffff867657824 */ /* 0x000fe200078e020b */
[----:B---3--:R-:W-:Y:S02]  /*00f0*/  SHF.R.U32.HI R0, RZ, 0x1, R62 ;  /* 0x00000001ff007819 */ /* 0x008fe4000001163e */
[----:B------:R-:W-:Y:S02]  /*0100*/  LOP3.LUT R15, R62, 0x7, RZ, 0xc0, !PT ;  /* 0x000000073e0f7812 */ /* 0x000fe400078ec0ff */
[----:B------:R-:W-:Y:S02]  /*0110*/  LOP3.LUT R14, R63, 0x7c, R0, 0xf8, !PT ;  /* 0x0000007c3f0e7812 */ /* 0x000fe400078ef800 */
[----:B------:R-:W-:Y:S02]  /*0120*/  SHF.R.U32.HI R74, RZ, 0x5, R62 ;  /* 0x00000005ff4a7819 */ /* 0x000fe4000001163e */
[----:B------:R-:W-:Y:S01]  /*0130*/  ISETP.GE.U32.AND P0, PT, R15, R101, PT ;  /* 0x000000650f00720c */ /* 0x000fe20003f06070 */
[----:B------:R-:W-:Y:S01]  /*0140*/  IMAD R8, R14, R11, RZ ;  /* 0x0000000b0e087224 */ /* 0x000fe200078e02ff */
[----:B-----5:R-:W-:Y:S01]  /*0150*/  SHF.L.U32 R61, R61, 0x6, RZ ;  /* 0x000000063d3d7819 */ /* 0x020fe200000006ff */
[----:B--2---:R-:W-:Y:S01]  /*0160*/  IMAD R3, R74, UR13, RZ ;  /* 0x0000000d4a037c24 */ /* 0x004fe2000f8e02ff */
[----:B------:R-:W-:-:S02]  /*0170*/  ISETP.LT.U32.AND P1, PT, R14, UR12, !P0 ;  /* 0x0000000c0e007c0c */ /* 0x000fc4000c721070 */
[----:B------:R-:W-:Y:S02]  /*0180*/  IADD3 R8, P2, PT, R8, R15, RZ ;  /* 0x0000000f08087210 */ /* 0x000fe40007f5e0ff */
[----:B------:R-:W-:Y:S02]  /*0190*/  LOP3.LUT R36, R61, 0x1f, R62, 0xf8, !PT ;  /* 0x0000001f3d247812 */ /* 0x000fe400078ef83e */
[----:B----4-:R-:W-:Y:S01]  /*01a0*/  LEA R24, P3, R8, UR8, 0x2 ;  /* 0x0000000808187c11 */ /* 0x010fe2000f8610ff */
[----:B------:R-:W0:Y:S01]  /*01b0*/  LDCU UR8, c[0x0][0x380] ;  /* 0x00007000ff0877ac */ /* 0x000e220008000800 */
[----:B------:R-:W-:Y:S02]  /*01c0*/  IADD3.X R9, PT, PT, RZ, RZ, RZ, P2, !PT ;  /* 0x000000ffff097210 */ /* 0x000fe400017fe4ff */
[----:B------:R-:W-:Y:S02]  /*01d0*/  IADD3 R2, P4, PT, R3, R36, RZ ;  /* 0x0000002403027210 */ /* 0x000fe40007f9e0ff */
[----:B------:R-:W-:-:S02]  /*01e0*/  LOP3.LUT R19, R14, 0x1, RZ, 0xfc, !PT ;  /* 0x000000010e137812 */ /* 0x000fc400078efcff */
[----:B------:R-:W-:Y:S02]  /*01f0*/  SEL R4, R4, RZ, P1 ;  /* 0x000000ff04047207 */ /* 0x000fe40000800000 */
[----:B------:R-:W-:Y:S02]  /*0200*/  LEA.HI.X R25, R8, UR9, R9, 0x2, P3 ;  /* 0x0000000908197c11 */ /* 0x000fe400098f1409 */
[C---:B------:R-:W-:Y:S02]  /*0210*/  LEA R26, P2, R2.reuse, UR10, 0x2 ;  /* 0x0000000a021a7c11 */ /* 0x040fe4000f8410ff */
[----:B------:R-:W-:Y:S01]  /*0220*/  IADD3.X R3, PT, PT, RZ, RZ, RZ, P4, !PT ;  /* 0x000000ffff037210 */ /* 0x000fe200027fe4ff */
[----:B------:R-:W2:Y:S01]  /*0230*/  @P1 LDG.E.CONSTANT R4, desc[UR6][R24.64] ;  /* 0x0000000618041981 */ /* 0x000ea2000c1e9900 */
[----:B------:R-:W-:Y:S02]  /*0240*/  ISETP.LT.U32.AND P4, PT, R19, UR12, !P0 ;  /* 0x0000000c13007c0c */ /* 0x000fe4000c781070 */
[----:B------:R-:W-:-:S02]  /*0250*/  LEA.HI.X R27, R2, UR11, R3, 0x2, P2 ;  /* 0x0000000b021b7c11 */ /* 0x000fc400090f1403 */
[----:B------:R-:W-:Y:S02]  /*0260*/  IADD3 R2, P1, PT, R24, UR4, RZ ;  /* 0x0000000418027c10 */ /* 0x000fe4000ff3e0ff */
[----:B------:R-:W-:Y:S01]  /*0270*/  LOP3.LUT R16, R14, 0x2, RZ, 0xfc, !PT ;  /* 0x000000020e107812 */ /* 0x000fe200078efcff */
[----:B------:R-:W-:Y:S01]  /*0280*/  USHF.L.U32 UR5, UR4, 0x1, URZ ;  /* 0x0000000104057899 */ /* 0x000fe200080006ff */
[----:B------:R-:W-:Y:S02]  /*0290*/  SEL R5, R5, RZ, P4 ;  /* 0x000000ff05057207 */ /* 0x000fe40002000000 */
[----:B------:R-:W-:Y:S02]  /*02a0*/  IADD3.X R3, PT, PT, RZ, R25, RZ, P1, !PT ;  /* 0x00000019ff037210 */ /* 0x000fe40000ffe4ff */
[----:B------:R-:W-:Y:S02]  /*02b0*/  ISETP.LT.U32.AND P3, PT, R16, UR12, !P0 ;  /* 0x0000000c10007c0c */ /* 0x000fe4000c761070 */
[----:B------:R-:W-:Y:S01]  /*02c0*/  LOP3.LUT R17, R14, 0x3, RZ, 0xfc, !PT ;  /* 0x000000030e117812 */ /* 0x000fe200078efcff */
[----:B------:R1:W2:Y:S01]  /*02d0*/  @P4 LDG.E.CONSTANT R5, desc[UR6][R2.64] ;  /* 0x0000000602054981 */ /* 0x0002a2000c1e9900 */
[----:B------:R-:W-:-:S02]  /*02e0*/  IADD3 R8, P4, PT, R24, UR5, RZ ;  /* 0x0000000518087c10 */ /* 0x000fc4000ff9e0ff */
[----:B------:R-:W-:Y:S02]  /*02f0*/  ISETP.GE.U32.AND P1, PT, R74, R101, PT ;  /* 0x000000654a00720c */ /* 0x000fe40003f26070 */
[----:B------:R-:W-:Y:S01]  /*0300*/  SEL R6, R6, RZ, P3 ;  /* 0x000000ff06067207 */ /* 0x000fe20001800000 */
[----:B------:R-:W-:Y:S01]  /*0310*/  UIMAD UR4, UR4, 0x3, URZ ;  /* 0x00000003040478a4 */ /* 0x000fe2000f8e02ff */
[C---:B------:R-:W-:Y:S02]  /*0320*/  LOP3.LUT R37, R36.reuse, 0x20, RZ, 0xfc, !PT ;  /* 0x0000002024257812 */ /* 0x040fe400078efcff */
[----:B------:R-:W-:Y:S02]  /*0330*/  IADD3.X R9, PT, PT, RZ, R25, RZ, P4, !PT ;  /* 0x00000019ff097210 */ /* 0x000fe400027fe4ff */
[----:B------:R-:W-:Y:S02]  /*0340*/  ISETP.LT.U32.AND P0, PT, R17, UR12, !P0 ;  /* 0x0000000c11007c0c */ /* 0x000fe4000c701070 */
[----:B------:R-:W-:Y:S01]  /*0350*/  ISETP.LT.U32.AND P4, PT, R36, UR13, !P1 ;  /* 0x0000000d24007c0c */ /* 0x000fe2000cf81070 */
[----:B------:R3:W2:Y:S01]  /*0360*/  @P3 LDG.E.CONSTANT R6, desc[UR6][R8.64] ;  /* 0x0000000608063981 */ /* 0x0006a2000c1e9900 */
[----:B------:R-:W-:-:S02]  /*0370*/  ISETP.LT.U32.AND P1, PT, R37, UR13, !P1 ;  /* 0x0000000d25007c0c */ /* 0x000fc4000cf21070 */
[C---:B------:R-:W-:Y:S02]  /*0380*/  ISETP.GE.U32.AND P2, PT, R62.reuse, R11, PT ;  /* 0x0000000b3e00720c */ /* 0x040fe40003f46070 */
[----:B0-----:R-:W-:Y:S02]  /*0390*/  ISETP.GE.U32.AND P3, PT, R62, UR8, PT ;  /* 0x000000083e007c0c */ /* 0x001fe4000bf66070 */
[----:B------:R-:W-:Y:S02]  /*03a0*/  IADD3 R10, P5, PT, R24, UR4, RZ ;  /* 0x00000004180a7c10 */ /* 0x000fe4000ffbe0ff */
[----:B------:R-:W-:Y:S02]  /*03b0*/  SEL R7, R7, RZ, P0 ;  /* 0x000000ff07077207 */ /* 0x000fe40000000000 */
[----:B------:R-:W-:Y:S02]  /*03c0*/  IADD3.X R11, PT, PT, RZ, R25, RZ, P5, !PT ;  /* 0x00000019ff0b7210 */ /* 0x000fe40002ffe4ff */
[----:B------:R-:W-:-:S02]  /*03d0*/  SEL R18, R18, RZ, P4 ;  /* 0x000000ff12127207 */ /* 0x000fc40002000000 */
[----:B------:R-:W-:Y:S01]  /*03e0*/  SEL R20, R20, RZ, P1 ;  /* 0x000000ff14147207 */ /* 0x000fe20000800000 */
[----:B------:R-:W-:Y:S01]  /*03f0*/  IMAD.WIDE.U32 R104, R62, 0x4, R104 ;  /* 0x000000043e687825 */ /* 0x000fe200078e0068 */
[----:B------:R-:W-:Y:S01]  /*0400*/  SEL R21, R21, RZ, !P2 ;  /* 0x000000ff15157207 */ /* 0x000fe20005000000 */
[----:B------:R0:W2:Y:S01]  /*0410*/  @P0 LDG.E.CONSTANT R7, desc[UR6][R10.64] ;  /* 0x000000060a070981 */ /* 0x0000a2000c1e9900 */
[----:B------:R-:W-:Y:S01]  /*0420*/  SEL R22, R22, RZ, !P3 ;  /* 0x000000ff16167207 */ /* 0x000fe20005800000 */
[----:B-1----:R-:W-:Y:S02]  /*0430*/  IMAD.WIDE.U32 R2, R62, 0x4, R12 ;  /* 0x000000043e027825 */ /* 0x002fe400078e000c */
[----:B------:R-:W4:Y:S04]  /*0440*/  @P4 LDG.E.CONSTANT R18, desc[UR6][R26.64] ;  /* 0x000000061a124981 */ /* 0x000f28000c1e9900 */
[----:B------:R-:W5:Y:S04]  /*0450*/  @P1 LDG.E.CONSTANT R20, desc[UR6][R26.64+0x80] ;  /* 0x000080061a141981 */ /* 0x000f68000c1e9900 */
[----:B------:R-:W5:Y:S04]  /*0460*/  @!P2 LDG.E.CONSTANT R21, desc[UR6][R104.64] ;  /* 0x000000066815a981 */ /* 0x000f68000c1e9900 */
[----:B------:R1:W5:Y:S01]  /*0470*/  @!P3 LDG.E.CONSTANT R22, desc[UR6][R2.64] ;  /* 0x000000060216b981 */ /* 0x000362000c1e9900 */
[----:B---3--:R-:W3:Y:S01]  /*0480*/  S2R R9, SR_CgaCtaId ;  /* 0x0000000000097919 */ /* 0x008ee20000008800 */
[----:B0-----:R-:W0:Y:S01]  /*0490*/  S2R R11, SR_SWINHI ;  /* 0x00000000000b7919 */ /* 0x001e220000002f00 */
[----:B------:R-:W-:-:S02]  /*04a0*/  ISETP.GE.U32.AND P2, PT, R19, UR12, PT ;  /* 0x0000000c13007c0c */ /* 0x000fc4000bf46070 */
[----:B------:R-:W-:Y:S02]  /*04b0*/  ISETP.GE.U32.AND P1, PT, R16, UR12, PT ;  /* 0x0000000c10007c0c */ /* 0x000fe4000bf26070 */
[----:B------:R-:W-:Y:S02]  /*04c0*/  LOP3.LUT R76, R76, 0xfffffffb, RZ, 0xc0, !PT ;  /* 0xfffffffb4c4c7812 */ /* 0x000fe400078ec0ff */
[----:B------:R-:W-:Y:S02]  /*04d0*/  MOV R60, 0x400 ;  /* 0x00000400003c7802 */ /* 0x000fe40000000f00 */
[----:B------:R-:W-:-:S05]  /*04e0*/  ISETP.GE.U32.AND P0, PT, R17, UR12, PT ;  /* 0x0000000c11007c0c */ /* 0x000fca000bf06070 */
[----:B------:R-:W-:-:S04]  /*04f0*/  @P2 LOP3.LUT R76, R76, 0x4, RZ, 0xfc, !PT ;  /* 0x000000044c4c2812 */ /* 0x000fc800078efcff */
[----:B------:R-:W-:Y:S02]  /*0500*/  LOP3.LUT R76, R76, 0xfffffffd, RZ, 0xc0, !PT ;  /* 0xfffffffd4c4c7812 */ /* 0x000fe400078ec0ff */
[----:B------:R-:W-:Y:S02]  /*0510*/  LOP3.LUT R10, R0, 0x7c, RZ, 0xc0, !PT ;  /* 0x0000007c000a7812 */ /* 0x000fe400078ec0ff */
[----:B-1----:R-:W-:Y:S02]  /*0520*/  SHF.R.U32.HI R2, RZ, 0x3, R62 ;  /* 0x00000003ff027819 */ /* 0x002fe4000001163e */
[----:B---3--:R-:W-:Y:S02]  /*0530*/  LEA R60, R9, R60, 0x18 ;  /* 0x0000003c093c7211 */ /* 0x008fe400078ec0ff */
[----:B------:R-:W-:Y:S02]  /*0540*/  @P1 LOP3.LUT R76, R76, 0x2, RZ, 0xfc, !PT ;  /* 0x000000024c4c1812 */ /* 0x000fe400078efcff */
[----:B------:R-:W-:-:S02]  /*0550*/  MOV R8, R60 ;  /* 0x0000003c00087202 */ /* 0x000fc40000000f00 */
[----:B0-----:R-:W-:Y:S01]  /*0560*/  MOV R9, R11 ;  /* 0x0000000b00097202 */ /* 0x001fe20000000f00 */
[----:B------:R-:W-:Y:S01]  /*0570*/  IMAD R91, R15, 0x84, R10 ;  /* 0x000000840f5b7824 */ /* 0x000fe200078e020a */
[----:B------:R-:W-:Y:S02]  /*0580*/  LOP3.LUT R3, R2, 0x2, RZ, 0xc0, !PT ;  /* 0x0000000202037812 */ /* 0x000fe400078ec0ff */
[----:B------:R-:W-:Y:S02]  /*0590*/  IADD3 R12, P1, PT, R8, 0x5000, RZ ;  /* 0x00005000080c7810 */ /* 0x000fe40007f3e0ff */
[----:B------:R-:W-:Y:S02]  /*05a0*/  LOP3.LUT R76, R76, 0xfffffffe, RZ, 0xc0, !PT ;  /* 0xfffffffe4c4c7812 */ /* 0x000fe400078ec0ff */
[----:B------:R-:W-:Y:S02]  /*05b0*/  SHF.L.U32 R10, R62, 0x1, RZ ;  /* 0x000000013e0a7819 */ /* 0x000fe400000006ff */
[----:B------:R-:W-:-:S02]  /*05c0*/  LOP3.LUT R72, R3, 0x1, R62, 0xf8, !PT ;  /* 0x0000000103487812 */ /* 0x000fc400078ef83e */
[----:B------:R-:W-:Y:S02]  /*05d0*/  IADD3.X R13, PT, PT, RZ, R9, RZ, P1, !PT ;  /* 0x00000009ff0d7210 */ /* 0x000fe40000ffe4ff */
[----:B------:R-:W-:Y:S02]  /*05e0*/  @P0 LOP3.LUT R76, R76, 0x1, RZ, 0xfc, !PT ;  /* 0x000000014c4c0812 */ /* 0x000fe400078efcff */
[----:B------:R-:W-:Y:S02]  /*05f0*/  LOP3.LUT R11, R10, 0x1c0, RZ, 0xc0, !PT ;  /* 0x000001c00a0b7812 */ /* 0x000fe400078ec0ff */
[----:B------:R-:W-:Y:S02]  /*0600*/  IADD3 R2, P0, PT, R8, 0x4000, RZ ;  /* 0x0000400008027810 */ /* 0x000fe40007f1e0ff */
[----:B------:R-:W-:Y:S01]  /*0610*/  ISETP.GE.U32.AND P3, PT, R14, UR12, PT ;  /* 0x0000000c0e007c0c */ /* 0x000fe2000bf66070 */
[----:B------:R-:W-:Y:S01]  /*0620*/  IMAD.WIDE.U32 R14, R62, 0x4, R12 ;  /* 0x000000043e0e7825 */ /* 0x000fe200078e000c */
[----:B------:R-:W-:-:S02]  /*0630*/  SHF.L.U32 R59, R72, 0x2, RZ ;  /* 0x00000002483b7819 */ /* 0x000fc400000006ff */
[----:B------:R-:W-:Y:S02]  /*0640*/  LOP3.LUT R11, R11, 0x1f, R62, 0xf8, !PT ;  /* 0x0000001f0b0b7812 */ /* 0x000fe400078ef83e */
[-C--:B------:R-:W-:Y:S02]  /*0650*/  IADD3.X R3, PT, PT, RZ, R9.reuse, RZ, P0, !PT ;  /* 0x00000009ff037210 */ /* 0x080fe400007fe4ff */
[----:B------:R-:W-:Y:S02]  /*0660*/  IADD3 R78, P1, PT, R8, 0x5400, RZ ;  /* 0x00005400084e7810 */ /* 0x000fe40007f3e0ff */
[----:B------:R-:W-:Y:S01]  /*0670*/  LOP3.LUT R17, R59, 0x60, R0, 0xf8, !PT ;  /* 0x000000603b117812 */ /* 0x000fe200078ef800 */
[----:B------:R-:W-:Y:S01]  /*0680*/  IMAD.WIDE.U32 R90, R91, 0x4, R8 ;  /* 0x000000045b5a7825 */ /* 0x000fe200078e0008 */
[----:B------:R-:W-:Y:S02]  /*0690*/  IADD3 R16, P0, PT, R14, 0x400, RZ ;  /* 0x000004000e107810 */ /* 0x000fe40007f1e0ff */
[----:B------:R-:W-:Y:S01]  /*06a0*/  IADD3.X R79, PT, PT, RZ, R9, RZ, P1, !PT ;  /* 0x00000009ff4f7210 */ /* 0x000fe20000ffe4ff */
[----:B------:R-:W-:Y:S01]  /*06b0*/  IMAD.WIDE.U32 R10, R11, 0x4, R2 ;  /* 0x000000040b0a7825 */ /* 0x000fe200078e0002 */
[----:B------:R-:W-:-:S03]  /*06c0*/  MOV R90, R90 ;  /* 0x0000005a005a7202 */ /* 0x000fc60000000f00 */
[----:B------:R-:W-:Y:S01]  /*06d0*/  IMAD.WIDE.U32 R8, R17, 0x4, R8 ;  /* 0x0000000411087825 */ /* 0x000fe200078e0008 */
[----:B------:R-:W-:Y:S02]  /*06e0*/  IADD3.X R17, PT, PT, RZ, R15, RZ, P0, !PT ;  /* 0x0000000fff117210 */ /* 0x000fe400007fe4ff */
[----:B------:R-:W-:Y:S02]  /*06f0*/  MOV R99, R10 ;  /* 0x0000000a00637202 */ /* 0x000fe40000000f00 */
[----:B------:R-:W-:Y:S02]  /*0700*/  MOV R56, R14 ;  /* 0x0000000e00387202 */ /* 0x000fe40000000f00 */
[----:B------:R-:W-:Y:S02]  /*0710*/  MOV R17, R16 ;  /* 0x0000001000117202 */ /* 0x000fe40000000f00 */
[----:B------:R-:W-:-:S05]  /*0720*/  LOP3.LUT R19, R62, 0x2e, RZ, 0xc0, !PT ;  /* 0x0000002e3e137812 */ /* 0x000fca00078ec0ff */
[----:B------:R-:W-:Y:S01]  /*0730*/  IMAD.WIDE.U32 R2, R19, 0x4, R2 ;  /* 0x0000000413027825 */ /* 0x000fe200078e0002 */
[----:B------:R-:W-:Y:S02]  /*0740*/  MOV R58, R12 ;  /* 0x0000000c003a7202 */ /* 0x000fe40000000f00 */
[----:B------:R-:W-:Y:S02]  /*0750*/  MOV R55, R8 ;  /* 0x0000000800377202 */ /* 0x000fe40000000f00 */
[----:B------:R-:W-:Y:S02]  /*0760*/  MOV R57, R2 ;  /* 0x0000000200397202 */ /* 0x000fe40000000f00 */
[----:B------:R-:W-:Y:S01]  /*0770*/  ISETP.GE.U32.AND P0, PT, R23, 0x10, PT ;  /* 0x000000101700780c */ /* 0x000fe20003f06070 */
[----:B------:R-:W-:Y:S01]  /*0780*/  HFMA2 R54, -RZ, RZ, 0, 0 ;  /* 0x00000000ff367431 */ /* 0x000fe200000001ff */
[----:B------:R-:W-:Y:S01]  /*0790*/  LOP3.LUT R73, R0, 0x7, RZ, 0xc0, !PT ;  /* 0x0000000700497812 */ /* 0x000fe200078ec0ff */
[----:B------:R-:W-:Y:S01]  /*07a0*/  HFMA2 R88, -RZ, RZ, 0, 0 ;  /* 0x00000000ff587431 */ /* 0x000fe200000001ff */
[----:B------:R-:W-:-:S02]  /*07b0*/  CS2R R52, SRZ ;  /* 0x0000000000347805 */ /* 0x000fc4000001ff00 */
[----:B------:R-:W-:Y:S02]  /*07c0*/  CS2R R50, SRZ ;  /* 0x0000000000327805 */ /* 0x000fe4000001ff00 */
[----:B------:R-:W-:Y:S02]  /*07d0*/  CS2R R48, SRZ ;  /* 0x0000000000307805 */ /* 0x000fe4000001ff00 */
[----:B------:R-:W-:Y:S02]  /*07e0*/  CS2R R46, SRZ ;  /* 0x00000000002e7805 */ /* 0x000fe4000001ff00 */
[----:B------:R-:W-:Y:S02]  /*07f0*/  CS2R R44, SRZ ;  /* 0x00000000002c7805 */ /* 0x000fe4000001ff00 */
[----:B------:R-:W-:Y:S02]  /*0800*/  CS2R R14, SRZ ;  /* 0x00000000000e7805 */ /* 0x000fe4000001ff00 */
[----:B------:R-:W-:-:S02]  /*0810*/  CS2R R12, SRZ ;  /* 0x00000000000c7805 */ /* 0x000fc4000001ff00 */
[----:B------:R-:W-:Y:S02]  /*0820*/  CS2R R10, SRZ ;  /* 0x00000000000a7805 */ /* 0x000fe4000001ff00 */
[----:B------:R-:W-:Y:S02]  /*0830*/  CS2R R8, SRZ ;  /* 0x0000000000087805 */ /* 0x000fe4000001ff00 */
[----:B------:R-:W-:Y:S02]  /*0840*/  MOV R3, RZ ;  /* 0x000000ff00037202 */ /* 0x000fe40000000f00 */
[C---:B------:R-:W-:Y:S02]  /*0850*/  LOP3.LUT R75, R62.reuse, 0x1f, RZ, 0xc0, !PT ;  /* 0x0000001f3e4b7812 */ /* 0x040fe400078ec0ff */
[----:B------:R-:W-:Y:S02]  /*0860*/  LOP3.LUT R2, R62, 0xe, RZ, 0xc0, !PT ;  /* 0x0000000e3e027812 */ /* 0x000fe400078ec0ff */
[----:B------:R-:W-:Y:S01]  /*0870*/  LOP3.LUT R0, R0, 0x60, RZ, 0xc0, !PT ;  /* 0x0000006000007812 */ /* 0x000fe200078ec0ff */
[----:B--2---:R-:W-:Y:S04]  /*0880*/  STS.128 [R90], R4 ;  /* 0x000000045a007388 */ /* 0x004fe80000000c00 */
[----:B----4-:R-:W-:Y:S04]  /*0890*/  STS [R99], R18 ;  /* 0x0000001263007388 */ /* 0x010fe80000000800 */
[----:B-----5:R-:W-:Y:S04]  /*08a0*/  STS [R99+0x80], R20 ;  /* 0x0000801463007388 */ /* 0x020fe80000000800 */
[----:B------:R-:W-:Y:S04]  /*08b0*/  STS [R56], R21 ;  /* 0x0000001538007388 */ /* 0x000fe80000000800 */
[----:B------:R0:W-:Y:S01]  /*08c0*/  STS [R17], R22 ;  /* 0x0000001611007388 */ /* 0x0001e20000000800 */
[----:B------:R-:W-:Y:S06]  /*08d0*/  BAR.SYNC.DEFER_BLOCKING 0x0 ;  /* 0x0000000000007b1d */ /* 0x000fec0000010000 */
[----:B------:R1:W2:Y:S04]  /*08e0*/  LDS R94, [R58] ;  /* 0x000000003a5e7984 */ /* 0x0002a80000000800 */
[----:B------:R1:W3:Y:S04]  /*08f0*/  LDS.64 R64, [R57] ;  /* 0x0000000039407984 */ /* 0x0002e80000000a00 */
[----:B------:R1:W4:Y:S04]  /*0900*/  LDS.64 R66, [R57+0x40] ;  /* 0x0000400039427984 */ /* 0x0003280000000a00 */
[----:B------:R1:W1:Y:S04]  /*0910*/  LDS.128 R32, [R55] ;  /* 0x0000000037207984 */ /* 0x0002680000000c00 */
[----:B------:R1:W1:Y:S01]  /*0920*/  LDS.128 R28, [R55+0x40] ;  /* 0x00004000371c7984 */ /* 0x0002620000000c00 */
[----:B0-----:R-:W-:-:S02]  /*0930*/  CS2R R22, SRZ ;  /* 0x0000000000167805 */ /* 0x001fc4000001ff00 */
[----:B------:R-:W-:Y:S02]  /*0940*/  CS2R R20, SRZ ;  /* 0x0000000000147805 */ /* 0x000fe4000001ff00 */
[----:B------:R-:W-:Y:S02]  /*0950*/  CS2R R18, SRZ ;  /* 0x0000000000127805 */ /* 0x000fe4000001ff00 */
[----:B------:R-:W-:Y:S02]  /*0960*/  CS2R R16, SRZ ;  /* 0x0000000000107805 */ /* 0x000fe4000001ff00 */
[----:B------:R-:W-:Y:S02]  /*0970*/  CS2R R6, SRZ ;  /* 0x0000000000067805 */ /* 0x000fe4000001ff00 */
[----:B------:R-:W-:Y:S01]  /*0980*/  CS2R R4, SRZ ;  /* 0x0000000000047805 */ /* 0x000fe2000001ff00 */
[----:B------:R-:W-:Y:S06]  /*0990*/  @!P0 BRA `(.L_x_0) ;  /* 0x00000038000c8947 */ /* 0x000fec0003800000 */
[----:B------:R-:W-:Y:S01]  /*09a0*/  IMAD R39, R101, UR13, RZ ;  /* 0x0000000d65277c24 */ /* 0x000fe2000f8e02ff */
[----:B------:R-:W-:Y:S02]  /*09b0*/  MOV R92, R24 ;  /* 0x00000018005c7202 */ /* 0x000fe40000000f00 */
[----:B------:R-:W-:Y:S01]  /*09c0*/  MOV R93, R25 ;  /* 0x00000019005d7202 */ /* 0x000fe20000000f00 */
[----:B------:R-:W-:Y:S01]  /*09d0*/  IMAD.WIDE.U32 R26, R39, 0x4, R26 ;  /* 0x00000004271a7825 */ /* 0x000fe200078e001a */
[----:B------:R-:W-:Y:S02]  /*09e0*/  MOV R78, R78 ;  /* 0x0000004e004e7202 */ /* 0x000fe40000000f00 */
[----:B------:R-:W-:Y:S01]  /*09f0*/  ISETP.GE.U32.AND P2, PT, R36, UR13, PT ;  /* 0x0000000d24007c0c */ /* 0x000fe2000bf46070 */
[----:B------:R-:W-:Y:S01]  /*0a00*/  IMAD.WIDE.U32 R92, R101, 0x4, R92 ;  /* 0x00000004655c7825 */ /* 0x000fe200078e005c */
[----:B------:R-:W-:Y:S02]  /*0a10*/  ISETP.GE.U32.AND P1, PT, R37, UR13, PT ;  /* 0x0000000d25007c0c */ /* 0x000fe4000bf26070 */
[----:B------:R-:W-:-:S02]  /*0a20*/  MOV R106, R26 ;  /* 0x0000001a006a7202 */ /* 0x000fc40000000f00 */
[----:B------:R-:W-:Y:S02]  /*0a30*/  MOV R107, R27 ;  /* 0x0000001b006b7202 */ /* 0x000fe40000000f00 */
[----:B------:R-:W-:Y:S02]  /*0a40*/  PRMT R86, RZ, 0x7610, R86 ;  /* 0x00007610ff567816 */ /* 0x000fe40000000056 */
[----:B------:R-:W-:Y:S02]  /*0a50*/  MOV R97, RZ ;  /* 0x000000ff00617202 */ /* 0x000fe40000000f00 */
[----:B------:R-:W-:Y:S02]  /*0a60*/  MOV R53, RZ ;  /* 0x000000ff00357202 */ /* 0x000fe40000000f00 */
[----:B------:R-:W-:Y:S02]  /*0a70*/  MOV R84, R103 ;  /* 0x0000006700547202 */ /* 0x000fe40000000f00 */
[----:B------:R-:W-:-:S02]  /*0a80*/  MOV R54, RZ ;  /* 0x000000ff00367202 */ /* 0x000fc40000000f00 */
[----:B------:R-:W-:-:S07]  /*0a90*/  MOV R95, RZ ;  /* 0x000000ff005f7202 */ /* 0x000fce0000000f00 */
.L_x_49:
[----:B------:R-:W-:Y:S02]  /*0aa0*/  ISETP.NE.AND P4, PT, R101, RZ, PT ;  /* 0x000000ff6500720c */ /* 0x000fe40003f85270 */
[----:B--2---:R-:W-:Y:S02]  /*0ab0*/  LOP3.LUT R90, R90, 0x2000, RZ, 0x3c, !PT ;  /* 0x000020005a5a7812 */ /* 0x004fe400078e3cff */
[----:B------:R-:W-:Y:S02]  /*0ac0*/  ISETP.LT.U32.OR P4, PT, R84, R103, P4 ;  /* 0x000000675400720c */ /* 0x000fe40002781470 */
[----:B------:R-:W-:-:S11]  /*0ad0*/  LOP3.LUT R99, R99, 0x800, RZ, 0x3c, !PT ;  /* 0x0000080063637812 */ /* 0x000fd600078e3cff */
[----:B01-34-:R-:W-:Y:S05]  /*0ae0*/  @!P4 BRA `(.L_x_1) ;  /* 0x000000000084c947 */ /* 0x01bfea0003800000 */
[----:B------:R-:W-:Y:S02]  /*0af0*/  LOP3.LUT R86, R86, 0xff, RZ, 0xc0, !PT ;  /* 0x000000ff56567812 */ /* 0x000fe400078ec0ff */
[----:B------:R-:W-:Y:S02]  /*0b00*/  IADD3 R54, PT, PT, R54, 0x1, RZ ;  /* 0x0000000136367810 */ /* 0x000fe40007ffe0ff */
[----:B------:R-:W-:-:S04]  /*0b10*/  IADD3 R86, PT, PT, R86, 0x1, RZ ;  /* 0x0000000156567810 */ /* 0x000fc80007ffe0ff */
[C---:B------:R-:W-:Y:S02]  /*0b20*/  PRMT R37, R86.reuse, 0x9910, RZ ;  /* 0x0000991056257816 */ /* 0x040fe400000000ff */
[----:B------:R-:W-:-:S04]  /*0b30*/  LOP3.LUT R36, R86, 0xff, RZ, 0xc0, !PT ;  /* 0x000000ff56247812 */ /* 0x000fc800078ec0ff */
[----:B------:R-:W-:-:S13]  /*0b40*/  ISETP.NE.AND P0, PT, R36, R37, PT ;  /* 0x000000252400720c */ /* 0x000fda0003f05270 */
[----:B------:R-:W-:Y:S05]  /*0b50*/  @!P0 BRA `(.L_x_2) ;  /* 0x00000000002c8947 */ /* 0x000fea0003800000 */
[----:B------:R-:W0:Y:S01]  /*0b60*/  LDCU UR8, c[0x0][0x3e8] ;  /* 0x00007d00ff0877ac */ /* 0x000e220008000800 */
[----:B------:R-:W-:Y:S01]  /*0b70*/  BSSY.RECONVERGENT B0, `(.L_x_3) ;  /* 0x0000006000007945 */ /* 0x000fe20003800200 */
[----:B0-----:R-:W-:-:S04]  /*0b80*/  IADD3 R37, PT, PT, -R54, UR8, RZ ;  /* 0x0000000836257c10 */ /* 0x001fc8000fffe1ff */
[----:B------:R-:W-:-:S13]  /*0b90*/  ISETP.GE.U32.AND P0, PT, R62, R37, PT ;  /* 0x000000253e00720c */ /* 0x000fda0003f06070 */
[----:B------:R-:W-:Y:S05]  /*0ba0*/  @P0 BRA `(.L_x_4) ;  /* 0x0000000000080947 */ /* 0x000fea0003800000 */
[----:B------:R-:W-:-:S05]  /*0bb0*/  IMAD.WIDE R36, R54, 0x4, R104 ;  /* 0x0000000436247825 */ /* 0x000fca00078e0268 */
[----:B------:R0:W5:Y:S02]  /*0bc0*/  LDG.E.CONSTANT R91, desc[UR6][R36.64] ;  /* 0x00000006245b7981 */ /* 0x000164000c1e9900 */
.L_x_4:
[----:B------:R-:W-:Y:S05]  /*0bd0*/  BSYNC.RECONVERGENT B0 ;  /* 0x0000000000007941 */ /* 0x000fea0003800200 */
.L_x_3:
[----:B------:R-:W-:Y:S06]  /*0be0*/  BAR.SYNC.DEFER_BLOCKING 0x0 ;  /* 0x0000000000007b1d */ /* 0x000fec0000010000 */
[----:B-----5:R0:W-:Y:S02]  /*0bf0*/  STS [R56], R91 ;  /* 0x0000005b38007388 */ /* 0x0201e40000000800 */
[----:B------:R-:W-:Y:S06]  /*0c00*/  BAR.SYNC.DEFER_BLOCKING 0x0 ;  /* 0x0000000000007b1d */ /* 0x000fec0000010000 */
.L_x_2:
[----:B------:R-:W-:-:S13]  /*0c10*/  ISETP.NE.AND P0, PT, R54, R95, PT ;  /* 0x0000005f3600720c */ /* 0x000fda0003f05270 */
[----:B------:R-:W-:Y:S05]  /*0c20*/  @P0 BRA `(.L_x_1) ;  /* 0x0000000000340947 */ /* 0x000fea0003800000 */
[----:B------:R-:W5:Y:S01]  /*0c30*/  LDCU UR8, c[0x0][0x380] ;  /* 0x00007000ff0877ac */ /* 0x000f620008000800 */
[----:B------:R-:W-:Y:S02]  /*0c40*/  ISETP.NE.AND P0, PT, R95, RZ, PT ;  /* 0x000000ff5f00720c */ /* 0x000fe40003f05270 */
[----:B------:R-:W-:Y:S02]  /*0c50*/  MOV R54, R95 ;  /* 0x0000005f00367202 */ /* 0x000fe40000000f00 */
[----:B-----5:R-:W-:-:S13]  /*0c60*/  ISETP.GE.OR P0, PT, R97, UR8, P0 ;  /* 0x0000000861007c0c */ /* 0x020fda0008706670 */
[----:B------:R-:W-:Y:S05]  /*0c70*/  @P0 BRA `(.L_x_1) ;  /* 0x0000000000200947 */ /* 0x000fea0003800000 */
.L_x_5:
[C---:B------:R-:W-:Y:S01]  /*0c80*/  LEA R95, R97.reuse, R78, 0x2 ;  /* 0x0000004e615f7211 */ /* 0x040fe200078e10ff */
[----:B------:R-:W-:Y:S01]  /*0c90*/  HFMA2 R54, -RZ, RZ, 0, 0 ;  /* 0x00000000ff367431 */ /* 0x000fe200000001ff */
[----:B------:R-:W-:-:S04]  /*0ca0*/  IADD3 R97, PT, PT, R97, 0x1, RZ ;  /* 0x0000000161617810 */ /* 0x000fc80007ffe0ff */
[----:B------:R-:W5:Y:S01]  /*0cb0*/  LDS R95, [R95] ;  /* 0x000000005f5f7984 */ /* 0x000f620000000800 */
[----:B------:R-:W-:Y:S01]  /*0cc0*/  BAR.SYNC.DEFER_BLOCKING 0x0 ;  /* 0x0000000000007b1d */ /* 0x000fe20000010000 */
[----:B------:R-:W-:Y:S02]  /*0cd0*/  ISETP.GE.AND P0, PT, R97, UR8, PT ;  /* 0x0000000861007c0c */ /* 0x000fe4000bf06270 */
[----:B-----5:R-:W-:-:S13]  /*0ce0*/  ISETP.EQ.AND P5, PT, R95, RZ, PT ;  /* 0x000000ff5f00720c */ /* 0x020fda0003fa2270 */
[----:B------:R-:W-:Y:S05]  /*0cf0*/  @!P0 BRA P5, `(.L_x_5) ;  /* 0xfffffffc00e08947 */ /* 0x000fea000283ffff */
.L_x_1:
[----:B------:R-:W0:Y:S01]  /*0d00*/  LDCU UR8, c[0x0][0x3ec] ;  /* 0x00007d80ff0877ac */ /* 0x000e220008000800 */
[----:B------:R-:W-:Y:S01]  /*0d10*/  IADD3 R110, P0, PT, R92, UR5, RZ ;  /* 0x000000055c6e7c10 */ /* 0x000fe2000ff1e0ff */
[----:B------:R-:W5:Y:S01]  /*0d20*/  @!P3 LDG.E.CONSTANT R24, desc[UR6][R92.64] ;  /* 0x000000065c18b981 */ /* 0x000f62000c1e9900 */
[----:B------:R-:W-:Y:S02]  /*0d30*/  LOP3.LUT P6, RZ, R76, 0x1, RZ, 0xc0, !PT ;  /* 0x000000014cff7812 */ /* 0x000fe400078cc0ff */
[-C--:B------:R-:W-:Y:S01]  /*0d40*/  IADD3.X R111, PT, PT, RZ, R93.reuse, RZ, P0, !PT ;  /* 0x0000005dff6f7210 */ /* 0x080fe200007fe4ff */
[----:B------:R-:W5:Y:S01]  /*0d50*/  @!P2 LDG.E.CONSTANT R82, desc[UR6][R106.64] ;  /* 0x000000066a52a981 */ /* 0x000f62000c1e9900 */
[----:B------:R-:W-:Y:S02]  /*0d60*/  IADD3 R108, P0, PT, R92, UR4, RZ ;  /* 0x000000045c6c7c10 */ /* 0x000fe4000ff1e0ff */
[----:B------:R-:W-:Y:S01]  /*0d70*/  LOP3.LUT P5, RZ, R76, 0x4, RZ, 0xc0, !PT ;  /* 0x000000044cff7812 */ /* 0x000fe200078ac0ff */
[----:B------:R-:W5:Y:S01]  /*0d80*/  @!P1 LDG.E.CONSTANT R80, desc[UR6][R106.64+0x80] ;  /* 0x000080066a509981 */ /* 0x000f62000c1e9900 */
[----:B------:R-:W-:-:S02]  /*0d90*/  IADD3.X R109, PT, PT, RZ, R93, RZ, P0, !PT ;  /* 0x0000005dff6d7210 */ /* 0x000fc400007fe4ff */
[----:B------:R-:W-:Y:S01]  /*0da0*/  LOP3.LUT R115, R86, 0xff, RZ, 0xc0, !PT ;  /* 0x000000ff56737812 */ /* 0x000fe200078ec0ff */
[----:B------:R1:W1:Y:S01]  /*0db0*/  LDS.64 R68, [R57+0x100] ;  /* 0x0001000039447984 */ /* 0x0002620000000a00 */
[----:B0-----:R-:W-:-:S03]  /*0dc0*/  IADD3 R112, P0, PT, R92, UR8, RZ ;  /* 0x000000085c707c10 */ /* 0x001fc6000ff1e0ff */
[----:B------:R-:W5:Y:S01]  /*0dd0*/  @!P6 LDG.E.CONSTANT R27, desc[UR6][R108.64] ;  /* 0x000000066c1be981 */ /* 0x000f62000c1e9900 */
[----:B------:R-:W-:-:S03]  /*0de0*/  IADD3.X R113, PT, PT, RZ, R93, RZ, P0, !PT ;  /* 0x0000005dff717210 */ /* 0x000fc600007fe4ff */
[----:B------:R0:W0:Y:S01]  /*0df0*/  LDS.64 R70, [R57+0x140] ;  /* 0x0001400039467984 */ /* 0x0000220000000a00 */
[----:B------:R-:W-:-:S03]  /*0e00*/  LOP3.LUT P0, RZ, R76, 0x2, RZ, 0xc0, !PT ;  /* 0x000000024cff7812 */ /* 0x000fc6000780c0ff */
[----:B------:R-:W5:Y:S01]  /*0e10*/  @!P5 LDG.E.CONSTANT R25, desc[UR6][R112.64] ;  /* 0x000000067019d981 */ /* 0x000f62000c1e9900 */
[----:B------:R-:W-:-:S03]  /*0e20*/  LEA R96, R115, R58, 0x2 ;  /* 0x0000003a73607211 */ /* 0x000fc600078e10ff */
[----:B------:R0:W0:Y:S04]  /*0e30*/  LDS.128 R36, [R55+0x210] ;  /* 0x0002100037247984 */ /* 0x0000280000000c00 */
[----:B------:R0:W0:Y:S04]  /*0e40*/  LDS.128 R40, [R55+0x250] ;  /* 0x0002500037287984 */ /* 0x0000280000000c00 */
[----:B------:R2:W5:Y:S04]  /*0e50*/  @!P0 LDG.E.CONSTANT R26, desc[UR6][R110.64] ;  /* 0x000000066e1a8981 */ /* 0x000568000c1e9900 */
[----:B--2---:R2:W0:Y:S01]  /*0e60*/  LDS R111, [R96] ;  /* 0x00000000606f7984 */ /* 0x0044220000000800 */
[----:B------:R-:W-:Y:S01]  /*0e70*/  ISETP.GE.U32.AND P0, PT, R84, R103, PT ;  /* 0x000000675400720c */ /* 0x000fe20003f06070 */
[----:B------:R-:W-:-:S12]  /*0e80*/  @!P4 BRA `(.L_x_6) ;  /* 0x000000040000c947 */ /* 0x000fd80003800000 */
[-C--:B-1-3--:R-:W-:Y:S01]  /*0e90*/  FMUL R109, R64, R32.reuse ;  /* 0x00000020406d7220 */ /* 0x08afe20000400000 */
[-C--:B--2---:R-:W-:Y:S01]  /*0ea0*/  FMUL R96, R65, R32.reuse ;  /* 0x0000002041607220 */ /* 0x084fe20000400000 */
[----:B----4-:R-:W-:Y:S01]  /*0eb0*/  FMUL R123, R66, R32 ;  /* 0x00000020427b7220 */ /* 0x010fe20000400000 */
[-C--:B------:R-:W-:Y:S01]  /*0ec0*/  FMUL R113, R64, R33.reuse ;  /* 0x0000002140717220 */ /* 0x080fe20000400000 */
[-C--:B------:R-:W-:Y:S01]  /*0ed0*/  FFMA R88, R109, R94.reuse, R88 ;  /* 0x0000005e6d587223 */ /* 0x080fe20000000058 */
[----:B------:R-:W-:Y:S01]  /*0ee0*/  FFMA R3, R96, R94, R3 ;  /* 0x0000005e60037223 */ /* 0x000fe20000000003 */
[-C--:B------:R-:W-:Y:S01]  /*0ef0*/  FMUL R96, R65, R33.reuse ;  /* 0x0000002141607220 */ /* 0x080fe20000400000 */
[-C--:B------:R-:W-:Y:S01]  /*0f00*/  FMUL R109, R66, R33.reuse ;  /* 0x00000021426d7220 */ /* 0x080fe20000400000 */
[----:B------:R-:W-:Y:S01]  /*0f10*/  FMUL R100, R67, R33 ;  /* 0x0000002143647220 */ /* 0x000fe20000400000 */
[-C--:B------:R-:W-:Y:S01]  /*0f20*/  FMUL R117, R64, R34.reuse ;  /* 0x0000002240757220 */ /* 0x080fe20000400000 */
[-C--:B------:R-:W-:Y:S01]  /*0f30*/  FMUL R98, R65, R34.reuse ;  /* 0x0000002241627220 */ /* 0x080fe20000400000 */
[-C--:B------:R-:W-:Y:S01]  /*0f40*/  FMUL R33, R66, R34.reuse ;  /* 0x0000002242217220 */ /* 0x080fe20000400000 */
[----:B------:R-:W-:Y:S01]  /*0f50*/  FMUL R102, R67, R34 ;  /* 0x0000002243667220 */ /* 0x000fe20000400000 */
[C---:B------:R-:W-:Y:S01]  /*0f60*/  FMUL R34, R65.reuse, R35 ;  /* 0x0000002341227220 */ /* 0x040fe20000400000 */
[C---:B------:R-:W-:Y:S01]  /*0f70*/  FMUL R114, R65.reuse, R28 ;  /* 0x0000001c41727220 */ /* 0x040fe20000400000 */
[C---:B------:R-:W-:Y:S01]  /*0f80*/  FMUL R112, R65.reuse, R29 ;  /* 0x0000001d41707220 */ /* 0x040fe20000400000 */
[C---:B------:R-:W-:Y:S01]  /*0f90*/  FMUL R110, R65.reuse, R30 ;  /* 0x0000001e416e7220 */ /* 0x040fe20000400000 */
[----:B------:R-:W-:Y:S01]  /*0fa0*/  FMUL R116, R65, R31 ;  /* 0x0000001f41747220 */ /* 0x000fe20000400000 */
[----:B------:R-:W-:Y:S01]  /*0fb0*/  FFMA R4, R123, R94, R4 ;  /* 0x0000005e7b047223 */ /* 0x000fe20000000004 */
[-C--:B------:R-:W-:Y:S01]  /*0fc0*/  FMUL R125, R64, R28.reuse ;  /* 0x0000001c407d7220 */ /* 0x080fe20000400000 */
[-C--:B------:R-:W-:Y:S01]  /*0fd0*/  FMUL R65, R66, R28.reuse ;  /* 0x0000001c42417220 */ /* 0x080fe20000400000 */
[C---:B------:R-:W-:Y:S01]  /*0fe0*/  FMUL R118, R67.reuse, R28 ;  /* 0x0000001c43767220 */ /* 0x040fe20000400000 */
[-C--:B------:R-:W-:Y:S01]  /*0ff0*/  FMUL R121, R64, R35.reuse ;  /* 0x0000002340797220 */ /* 0x080fe20000400000 */
[-C--:B------:R-:W-:Y:S01]  /*1000*/  FMUL R119, R66, R35.reuse ;  /* 0x0000002342777220 */ /* 0x080fe20000400000 */
[C---:B------:R-:W-:Y:S01]  /*1010*/  FMUL R108, R67.reuse, R35 ;  /* 0x00000023436c7220 */ /* 0x040fe20000400000 */
[-C--:B------:R-:W-:Y:S01]  /*1020*/  FMUL R123, R64, R29.reuse ;  /* 0x0000001d407b7220 */ /* 0x080fe20000400000 */
[-C--:B------:R-:W-:Y:S01]  /*1030*/  FMUL R28, R66, R29.reuse ;  /* 0x0000001d421c7220 */ /* 0x080fe20000400000 */
[C---:B------:R-:W-:Y:S01]  /*1040*/  FMUL R120, R67.reuse, R29 ;  /* 0x0000001d43787220 */ /* 0x040fe20000400000 */
[-C--:B------:R-:W-:Y:S01]  /*1050*/  FMUL R35, R64, R30.reuse ;  /* 0x0000001e40237220 */ /* 0x080fe20000400000 */
[----:B------:R-:W-:Y:S01]  /*1060*/  FMUL R29, R66, R30 ;  /* 0x0000001e421d7220 */ /* 0x000fe20000400000 */
[C---:B------:R-:W-:Y:S01]  /*1070*/  FMUL R32, R67.reuse, R32 ;  /* 0x0000002043207220 */ /* 0x040fe20000400000 */
[-C--:B------:R-:W-:Y:S01]  /*1080*/  FMUL R64, R64, R31.reuse ;  /* 0x0000001f40407220 */ /* 0x080fe20000400000 */
[C---:B------:R-:W-:Y:S01]  /*1090*/  FMUL R30, R67.reuse, R30 ;  /* 0x0000001e431e7220 */ /* 0x040fe20000400000 */
[-C--:B------:R-:W-:Y:S01]  /*10a0*/  FMUL R66, R66, R31.reuse ;  /* 0x0000001f42427220 */ /* 0x080fe20000400000 */
[----:B------:R-:W-:Y:S01]  /*10b0*/  FMUL R122, R67, R31 ;  /* 0x0000001f437a7220 */ /* 0x000fe20000400000 */
[-C--:B------:R-:W-:Y:S01]  /*10c0*/  FFMA R5, R32, R94.reuse, R5 ;  /* 0x0000005e20057223 */ /* 0x080fe20000000005 */
        /* <DEDUP_REMOVED lines=27> */
[----:B------:R-:W-:-:S07]  /*1280*/  FFMA R53, R122, R94, R53 ;  /* 0x0000005e7a357223 */ /* 0x000fce0000000035 */
.L_x_6:
[----:B------:R-:W-:-:S13]  /*1290*/  ISETP.GT.U32.OR P4, PT, R101, 0x1, !P0 ;  /* 0x000000016500780c */ /* 0x000fda0004784470 */
[----:B------:R-:W-:Y:S05]  /*12a0*/  @!P4 BRA `(.L_x_7) ;  /* 0x000000000080c947 */ /* 0x000fea0003800000 */
[----:B------:R-:W-:Y:S02]  /*12b0*/  IADD3 R86, PT, PT, R115, 0x1, RZ ;  /* 0x0000000173567810 */ /* 0x000fe40007ffe0ff */
[----:B------:R-:W-:Y:S02]  /*12c0*/  IADD3 R54, PT, PT, R54, 0x1, RZ ;  /* 0x0000000136367810 */ /* 0x000fe40007ffe0ff */
[C---:B-1----:R-:W-:Y:S02]  /*12d0*/  PRMT R29, R86.reuse, 0x9910, RZ ;  /* 0x00009910561d7816 */ /* 0x042fe400000000ff */
[----:B------:R-:W-:-:S04]  /*12e0*/  LOP3.LUT R28, R86, 0xff, RZ, 0xc0, !PT ;  /* 0x000000ff561c7812 */ /* 0x000fc800078ec0ff */
[----:B------:R-:W-:-:S13]  /*12f0*/  ISETP.NE.AND P5, PT, R28, R29, PT ;  /* 0x0000001d1c00720c */ /* 0x000fda0003fa5270 */
[----:B------:R-:W-:Y:S05]  /*1300*/  @!P5 BRA `(.L_x_8) ;  /* 0x00000000002cd947 */ /* 0x000fea0003800000 */
[----:B------:R-:W1:Y:S01]  /*1310*/  LDCU UR8, c[0x0][0x3e8] ;  /* 0x00007d00ff0877ac */ /* 0x000e620008000800 */
[----:B------:R-:W-:Y:S01]  /*1320*/  BSSY.RECONVERGENT B0, `(.L_x_9) ;  /* 0x0000006000007945 */ /* 0x000fe20003800200 */
[----:B-1----:R-:W-:-:S04]  /*1330*/  IADD3 R29, PT, PT, -R54, UR8, RZ ;  /* 0x00000008361d7c10 */ /* 0x002fc8000fffe1ff */
[----:B------:R-:W-:-:S13]  /*1340*/  ISETP.GE.U32.AND P5, PT, R62, R29, PT ;  /* 0x0000001d3e00720c */ /* 0x000fda0003fa6070 */
[----:B------:R-:W-:Y:S05]  /*1350*/  @P5 BRA `(.L_x_10) ;  /* 0x0000000000085947 */ /* 0x000fea0003800000 */
[----:B------:R-:W-:-:S05]  /*1360*/  IMAD.WIDE R28, R54, 0x4, R104 ;  /* 0x00000004361c7825 */ /* 0x000fca00078e0268 */
[----:B------:R1:W5:Y:S02]  /*1370*/  LDG.E.CONSTANT R89, desc[UR6][R28.64] ;  /* 0x000000061c597981 */ /* 0x000364000c1e9900 */
.L_x_10:
[----:B------:R-:W-:Y:S05]  /*1380*/  BSYNC.RECONVERGENT B0 ;  /* 0x0000000000007941 */ /* 0x000fea0003800200 */
.L_x_9:
[----:B------:R-:W-:Y:S06]  /*1390*/  BAR.SYNC.DEFER_BLOCKING 0x0 ;  /* 0x0000000000007b1d */ /* 0x000fec0000010000 */
[----:B-----5:R0:W-:Y:S02]  /*13a0*/  STS [R56], R89 ;  /* 0x0000005938007388 */ /* 0x0201e40000000800 */
[----:B------:R-:W-:Y:S06]  /*13b0*/  BAR.SYNC.DEFER_BLOCKING 0x0 ;  /* 0x0000000000007b1d */ /* 0x000fec0000010000 */
.L_x_8:
[----:B------:R-:W-:-:S13]  /*13c0*/  ISETP.NE.AND P5, PT, R54, R95, PT ;  /* 0x0000005f3600720c */ /* 0x000fda0003fa5270 */
[----:B------:R-:W-:Y:S05]  /*13d0*/  @P5 BRA `(.L_x_7) ;  /* 0x0000000000345947 */ /* 0x000fea0003800000 */
[----:B------:R-:W0:Y:S01]  /*13e0*/  LDCU UR8, c[0x0][0x380] ;  /* 0x00007000ff0877ac */ /* 0x000e220008000800 */
[----:B------:R-:W-:Y:S02]  /*13f0*/  ISETP.NE.AND P5, PT, R95, RZ, PT ;  /* 0x000000ff5f00720c */ /* 0x000fe40003fa5270 */
[----:B------:R-:W-:Y:S02]  /*1400*/  MOV R54, R95 ;  /* 0x0000005f00367202 */ /* 0x000fe40000000f00 */
[----:B0-----:R-:W-:-:S13]  /*1410*/  ISETP.GE.OR P5, PT, R97, UR8, P5 ;  /* 0x0000000861007c0c */ /* 0x001fda000afa6670 */
[----:B------:R-:W-:Y:S05]  /*1420*/  @P5 BRA `(.L_x_7) ;  /* 0x0000000000205947 */ /* 0x000fea0003800000 */
.L_x_11:
[C---:B------:R-:W-:Y:S01]  /*1430*/  LEA R95, R97.reuse, R78, 0x2 ;  /* 0x0000004e615f7211 */ /* 0x040fe200078e10ff */
[----:B------:R-:W-:Y:S01]  /*1440*/  HFMA2 R54, -RZ, RZ, 0, 0 ;  /* 0x00000000ff367431 */ /* 0x000fe200000001ff */
[----:B------:R-:W-:-:S04]  /*1450*/  IADD3 R97, PT, PT, R97, 0x1, RZ ;  /* 0x0000000161617810 */ /* 0x000fc80007ffe0ff */
[----:B------:R-:W0:Y:S01]  /*1460*/  LDS R95, [R95] ;  /* 0x000000005f5f7984 */ /* 0x000e220000000800 */
[----:B------:R-:W-:Y:S01]  /*1470*/  BAR.SYNC.DEFER_BLOCKING 0x0 ;  /* 0x0000000000007b1d */ /* 0x000fe20000010000 */
[----:B------:R-:W-:Y:S02]  /*1480*/  ISETP.GE.AND P5, PT, R97, UR8, PT ;  /* 0x0000000861007c0c */ /* 0x000fe4000bfa6270 */
[----:B0-----:R-:W-:-:S13]  /*1490*/  ISETP.EQ.AND P6, PT, R95, RZ, PT ;  /* 0x000000ff5f00720c */ /* 0x001fda0003fc2270 */
[----:B------:R-:W-:Y:S05]  /*14a0*/  @!P5 BRA P6, `(.L_x_11) ;  /* 0xfffffffc00e0d947 */ /* 0x000fea000303ffff */
.L_x_7:
[----:B------:R-:W-:Y:S01]  /*14b0*/  LOP3.LUT R113, R86, 0xff, RZ, 0xc0, !PT ;  /* 0x000000ff56717812 */ /* 0x000fe200078ec0ff */
[----:B---3--:R3:W0:Y:S03]  /*14c0*/  LDS.64 R64, [R57+0x200] ;  /* 0x0002000039407984 */ /* 0x0086260000000a00 */
[----:B------:R-:W-:Y:S01]  /*14d0*/  LEA R109, R113, R58, 0x2 ;  /* 0x0000003a716d7211 */ /* 0x000fe200078e10ff */
[----:B----4-:R3:W4:Y:S04]  /*14e0*/  LDS.64 R66, [R57+0x240] ;  /* 0x0002400039427984 */ /* 0x0107280000000a00 */
[----:B-1----:R3:W1:Y:S04]  /*14f0*/  LDS.128 R28, [R55+0x420] ;  /* 0x00042000371c7984 */ /* 0x0026680000000c00 */
[----:B------:R3:W0:Y:S04]  /*1500*/  LDS.128 R32, [R55+0x460] ;  /* 0x0004600037207984 */ /* 0x0006280000000c00 */
[----:B------:R-:W0:Y:S01]  /*1510*/  LDS R109, [R109] ;  /* 0x000000006d6d7984 */ /* 0x000e220000000800 */
[----:B------:R-:W-:Y:S05]  /*1520*/  @!P4 BRA `(.L_x_12) ;  /* 0x000000040000c947 */ /* 0x000fea0003800000 */
[C---:B0-----:R-:W-:Y:S01]  /*1530*/  FMUL R94, R36.reuse, R68 ;  /* 0x00000044245e7220 */ /* 0x041fe20000400000 */
[CC--:B--2---:R-:W-:Y:S01]  /*1540*/  FMUL R96, R36.reuse, R69.reuse ;  /* 0x0000004524607220 */ /* 0x0c4fe20000400000 */
[----:B------:R-:W-:Y:S01]  /*1550*/  FMUL R102, R36, R70 ;  /* 0x0000004624667220 */ /* 0x000fe20000400000 */
[----:B------:R-:W-:Y:S01]  /*1560*/  FMUL R117, R37, R68 ;  /* 0x0000004425757220 */ /* 0x000fe20000400000 */
[C---:B------:R-:W-:Y:S01]  /*1570*/  FFMA R88, R111.reuse, R94, R88 ;  /* 0x0000005e6f587223 */ /* 0x040fe20000000058 */
[----:B------:R-:W-:Y:S01]  /*1580*/  FFMA R3, R111, R96, R3 ;  /* 0x000000606f037223 */ /* 0x000fe20000000003 */
[C---:B------:R-:W-:Y:S01]  /*1590*/  FMUL R94, R37.reuse, R69 ;  /* 0x00000045255e7220 */ /* 0x040fe20000400000 */
[C---:B------:R-:W-:Y:S01]  /*15a0*/  FMUL R115, R37.reuse, R70 ;  /* 0x0000004625737220 */ /* 0x040fe20000400000 */
[----:B------:R-:W-:Y:S01]  /*15b0*/  FMUL R98, R37, R71 ;  /* 0x0000004725627220 */ /* 0x000fe20000400000 */
[C---:B------:R-:W-:Y:S01]  /*15c0*/  FMUL R119, R38.reuse, R68 ;  /* 0x0000004426777220 */ /* 0x040fe20000400000 */
[C---:B------:R-:W-:Y:S01]  /*15d0*/  FMUL R96, R38.reuse, R69 ;  /* 0x0000004526607220 */ /* 0x040fe20000400000 */
[C---:B------:R-:W-:Y:S01]  /*15e0*/  FMUL R37, R38.reuse, R70 ;  /* 0x0000004626257220 */ /* 0x040fe20000400000 */
[----:B------:R-:W-:Y:S01]  /*15f0*/  FMUL R100, R38, R71 ;  /* 0x0000004726647220 */ /* 0x000fe20000400000 */
[-C--:B------:R-:W-:Y:S01]  /*1600*/  FMUL R38, R39, R69.reuse ;  /* 0x0000004527267220 */ /* 0x080fe20000400000 */
[----:B------:R-:W-:Y:S01]  /*1610*/  FFMA R4, R111, R102, R4 ;  /* 0x000000666f047223 */ /* 0x000fe20000000004 */
[-C--:B------:R-:W-:Y:S01]  /*1620*/  FMUL R114, R40, R69.reuse ;  /* 0x0000004528727220 */ /* 0x080fe20000400000 */
[-C--:B------:R-:W-:Y:S01]  /*1630*/  FMUL R112, R41, R69.reuse ;  /* 0x0000004529707220 */ /* 0x080fe20000400000 */
[-C--:B------:R-:W-:Y:S01]  /*1640*/  FMUL R110, R42, R69.reuse ;  /* 0x000000452a6e7220 */ /* 0x080fe20000400000 */
[----:B------:R-:W-:Y:S01]  /*1650*/  FMUL R116, R43, R69 ;  /* 0x000000452b747220 */ /* 0x000fe20000400000 */
[C---:B------:R-:W-:Y:S01]  /*1660*/  FMUL R102, R40.reuse, R68 ;  /* 0x0000004428667220 */ /* 0x040fe20000400000 */
[C---:B------:R-:W-:Y:S01]  /*1670*/  FMUL R69, R40.reuse, R70 ;  /* 0x0000004628457220 */ /* 0x040fe20000400000 */
[-C--:B------:R-:W-:Y:S01]  /*1680*/  FMUL R118, R40, R71.reuse ;  /* 0x0000004728767220 */ /* 0x080fe20000400000 */
[C---:B------:R-:W-:Y:S01]  /*1690*/  FMUL R123, R39.reuse, R68 ;  /* 0x00000044277b7220 */ /* 0x040fe20000400000 */
[C---:B------:R-:W-:Y:S01]  /*16a0*/  FMUL R121, R39.reuse, R70 ;  /* 0x0000004627797220 */ /* 0x040fe20000400000 */
[-C--:B------:R-:W-:Y:S01]  /*16b0*/  FMUL R108, R39, R71.reuse ;  /* 0x00000047276c7220 */ /* 0x080fe20000400000 */
[C---:B------:R-:W-:Y:S01]  /*16c0*/  FMUL R125, R41.reuse, R68 ;  /* 0x00000044297d7220 */ /* 0x040fe20000400000 */
[C---:B------:R-:W-:Y:S01]  /*16d0*/  FMUL R40, R41.reuse, R70 ;  /* 0x0000004629287220 */ /* 0x040fe20000400000 */
[-C--:B------:R-:W-:Y:S01]  /*16e0*/  FMUL R120, R41, R71.reuse ;  /* 0x0000004729787220 */ /* 0x080fe20000400000 */
[C---:B------:R-:W-:Y:S01]  /*16f0*/  FMUL R39, R42.reuse, R68 ;  /* 0x000000442a277220 */ /* 0x040fe20000400000 */
[----:B------:R-:W-:Y:S01]  /*1700*/  FMUL R41, R42, R70 ;  /* 0x000000462a297220 */ /* 0x000fe20000400000 */
[-C--:B------:R-:W-:Y:S01]  /*1710*/  FMUL R36, R36, R71.reuse ;  /* 0x0000004724247220 */ /* 0x080fe20000400000 */
[C---:B------:R-:W-:Y:S01]  /*1720*/  FMUL R68, R43.reuse, R68 ;  /* 0x000000442b447220 */ /* 0x040fe20000400000 */
[-C--:B------:R-:W-:Y:S01]  /*1730*/  FMUL R42, R42, R71.reuse ;  /* 0x000000472a2a7220 */ /* 0x080fe20000400000 */
[C---:B------:R-:W-:Y:S01]  /*1740*/  FMUL R70, R43.reuse, R70 ;  /* 0x000000462b467220 */ /* 0x040fe20000400000 */
[----:B------:R-:W-:Y:S01]  /*1750*/  FMUL R122, R43, R71 ;  /* 0x000000472b7a7220 */ /* 0x000fe20000400000 */
[C---:B------:R-:W-:Y:S01]  /*1760*/  FFMA R5, R111.reuse, R36, R5 ;  /* 0x000000246f057223 */ /* 0x040fe20000000005 */
        /* <DEDUP_REMOVED lines=27> */
[----:B------:R-:W-:-:S07]  /*1920*/  FFMA R53, R111, R122, R53 ;  /* 0x0000007a6f357223 */ /* 0x000fce0000000035 */
.L_x_12:
[----:B------:R-:W-:-:S13]  /*1930*/  ISETP.GT.U32.OR P4, PT, R101, 0x2, !P0 ;  /* 0x000000026500780c */ /* 0x000fda0004784470 */
[----:B------:R-:W-:Y:S05]  /*1940*/  @!P4 BRA `(.L_x_13) ;  /* 0x000000000080c947 */ /* 0x000fea0003800000 */
[----:B------:R-:W-:Y:S02]  /*1950*/  IADD3 R86, PT, PT, R113, 0x1, RZ ;  /* 0x0000000171567810 */ /* 0x000fe40007ffe0ff */
[----:B------:R-:W-:Y:S02]  /*1960*/  IADD3 R54, PT, PT, R54, 0x1, RZ ;  /* 0x0000000136367810 */ /* 0x000fe40007ffe0ff */
[C---:B0-----:R-:W-:Y:S02]  /*1970*/  PRMT R37, R86.reuse, 0x9910, RZ ;  /* 0x0000991056257816 */ /* 0x041fe400000000ff */
        /* <DEDUP_REMOVED lines=10> */
.L_x_16:
[----:B------:R-:W-:Y:S05]  /*1a20*/  BSYNC.RECONVERGENT B0 ;  /* 0x0000000000007941 */ /* 0x000fea0003800200 */
.L_x_15:
[----:B------:R-:W-:Y:S06]  /*1a30*/  BAR.SYNC.DEFER_BLOCKING 0x0 ;  /* 0x0000000000007b1d */ /* 0x000fec0000010000 */
[----:B-----5:R0:W-:Y:S02]  /*1a40*/  STS [R56], R87 ;  /* 0x0000005738007388 */ /* 0x0201e40000000800 */
[----:B------:R-:W-:Y:S06]  /*1a50*/  BAR.SYNC.DEFER_BLOCKING 0x0 ;  /* 0x0000000000007b1d */ /* 0x000fec0000010000 */
.L_x_14:
[----:B------:R-:W-:-:S13]  /*1a60*/  ISETP.NE.AND P5, PT, R54, R95, PT ;  /* 0x0000005f3600720c */ /* 0x000fda0003fa5270 */
[----:B------:R-:W-:Y:S05]  /*1a70*/  @P5 BRA `(.L_x_13) ;  /* 0x0000000000345947 */ /* 0x000fea0003800000 */
[----:B------:R-:W0:Y:S01]  /*1a80*/  LDCU UR8, c[0x0][0x380] ;  /* 0x00007000ff0877ac */ /* 0x000e220008000800 */
[----:B------:R-:W-:Y:S02]  /*1a90*/  ISETP.NE.AND P5, PT, R95, RZ, PT ;  /* 0x000000ff5f00720c */ /* 0x000fe40003fa5270 */
[----:B------:R-:W-:Y:S02]  /*1aa0*/  MOV R54, R95 ;  /* 0x0000005f00367202 */ /* 0x000fe40000000f00 */
[----:B0-----:R-:W-:-:S13]  /*1ab0*/  ISETP.GE.OR P5, PT, R97, UR8, P5 ;  /* 0x0000000861007c0c */ /* 0x001fda000afa6670 */
[----:B------:R-:W-:Y:S05]  /*1ac0*/  @P5 BRA `(.L_x_13) ;  /* 0x0000000000205947 */ /* 0x000fea0003800000 */
.L_x_17:
        /* <DEDUP_REMOVED lines=8> */
.L_x_13:
[----:B------:R-:W-:Y:S01]  /*1b50*/  LOP3.LUT R113, R86, 0xff, RZ, 0xc0, !PT ;  /* 0x000000ff56717812 */ /* 0x000fe200078ec0ff */
[----:B------:R1:W1:Y:S03]  /*1b60*/  LDS.64 R68, [R57+0x300] ;  /* 0x0003000039447984 */ /* 0x0002660000000a00 */
[----:B0-----:R-:W-:Y:S01]  /*1b70*/  LEA R111, R113, R58, 0x2 ;  /* 0x0000003a716f7211 */ /* 0x001fe200078e10ff */
[----:B------:R0:W0:Y:S04]  /*1b80*/  LDS.64 R70, [R57+0x340] ;  /* 0x0003400039467984 */ /* 0x0000280000000a00 */
[----:B------:R0:W0:Y:S04]  /*1b90*/  LDS.128 R36, [R55+0x630] ;  /* 0x0006300037247984 */ /* 0x0000280000000c00 */
[----:B------:R0:W0:Y:S04]  /*1ba0*/  LDS.128 R40, [R55+0x670] ;  /* 0x0006700037287984 */ /* 0x0000280000000c00 */
[----:B------:R-:W0:Y:S01]  /*1bb0*/  LDS R111, [R111] ;  /* 0x000000006f6f7984 */ /* 0x000e220000000800 */
[----:B------:R-:W-:Y:S05]  /*1bc0*/  @!P4 BRA `(.L_x_18) ;  /* 0x000000040000c947 */ /* 0x000fea0003800000 */
[C---:B-1----:R-:W-:Y:S01]  /*1bd0*/  FMUL R94, R28.reuse, R64 ;  /* 0x000000401c5e7220 */ /* 0x042fe20000400000 */
[CC--:B--2---:R-:W-:Y:S01]  /*1be0*/  FMUL R96, R28.reuse, R65.reuse ;  /* 0x000000411c607220 */ /* 0x0c4fe20000400000 */
[----:B----4-:R-:W-:Y:S01]  /*1bf0*/  FMUL R102, R28, R66 ;  /* 0x000000421c667220 */ /* 0x010fe20000400000 */
        /* <DEDUP_REMOVED lines=61> */
.L_x_18:
        /* <DEDUP_REMOVED lines=15> */
.L_x_22:
[----:B------:R-:W-:Y:S05]  /*20c0*/  BSYNC.RECONVERGENT B0 ;  /* 0x0000000000007941 */ /* 0x000fea0003800200 */
.L_x_21:
[----:B------:R-:W-:Y:S06]  /*20d0*/  BAR.SYNC.DEFER_BLOCKING 0x0 ;  /* 0x0000000000007b1d */ /* 0x000fec0000010000 */
[----:B-----5:R0:W-:Y:S02]  /*20e0*/  STS [R56], R85 ;  /* 0x0000005538007388 */ /* 0x0201e40000000800 */
[----:B------:R-:W-:Y:S06]  /*20f0*/  BAR.SYNC.DEFER_BLOCKING 0x0 ;  /* 0x0000000000007b1d */ /* 0x000fec0000010000 */
.L_x_20:
[----:B------:R-:W-:-:S13]  /*2100*/  ISETP.NE.AND P5, PT, R54, R95, PT ;  /* 0x0000005f3600720c */ /* 0x000fda0003fa5270 */
[----:B------:R-:W-:Y:S05]  /*2110*/  @P5 BRA `(.L_x_19) ;  /* 0x0000000000345947 */ /* 0x000fea0003800000 */
[----:B------:R-:W0:Y:S01]  /*2120*/  LDCU UR8, c[0x0][0x380] ;  /* 0x00007000ff0877ac */ /* 0x000e220008000800 */
[----:B------:R-:W-:Y:S02]  /*2130*/  ISETP.NE.AND P5, PT, R95, RZ, PT ;  /* 0x000000ff5f00720c */ /* 0x000fe40003fa5270 */
[----:B------:R-:W-:Y:S02]  /*2140*/  MOV R54, R95 ;  /* 0x0000005f00367202 */ /* 0x000fe40000000f00 */
[----:B0-----:R-:W-:-:S13]  /*2150*/  ISETP.GE.OR P5, PT, R97, UR8, P5 ;  /* 0x0000000861007c0c */ /* 0x001fda000afa6670 */
[----:B------:R-:W-:Y:S05]  /*2160*/  @P5 BRA `(.L_x_19) ;  /* 0x0000000000205947 */ /* 0x000fea0003800000 */
.L_x_23:
        /* <DEDUP_REMOVED lines=8> */
.L_x_19:
[----:B------:R-:W-:Y:S01]  /*21f0*/  LOP3.LUT R113, R86, 0xff, RZ, 0xc0, !PT ;  /* 0x000000ff56717812 */ /* 0x000fe200078ec0ff */
[----:B------:R0:W0:Y:S03]  /*2200*/  LDS.64 R64, [R57+0x400] ;  /* 0x0004000039407984 */ /* 0x0000260000000a00 */
[----:B------:R-:W-:Y:S01]  /*2210*/  LEA R109, R113, R58, 0x2 ;  /* 0x0000003a716d7211 */ /* 0x000fe200078e10ff */
[----:B----4-:R4:W0:Y:S04]  /*2220*/  LDS.64 R66, [R57+0x440] ;  /* 0x0004400039427984 */ /* 0x0108280000000a00 */
        /* <DEDUP_REMOVED lines=68> */
.L_x_24:
        /* <DEDUP_REMOVED lines=15> */
.L_x_28:
[----:B------:R-:W-:Y:S05]  /*2760*/  BSYNC.RECONVERGENT B0 ;  /* 0x0000000000007941 */ /* 0x000fea0003800200 */
.L_x_27:
[----:B------:R-:W-:Y:S06]  /*2770*/  BAR.SYNC.DEFER_BLOCKING 0x0 ;  /* 0x0000000000007b1d */ /* 0x000fec0000010000 */
[----:B-----5:R0:W-:Y:S02]  /*2780*/  STS [R56], R83 ;  /* 0x0000005338007388 */ /* 0x0201e40000000800 */
[----:B------:R-:W-:Y:S06]  /*2790*/  BAR.SYNC.DEFER_BLOCKING 0x0 ;  /* 0x0000000000007b1d */ /* 0x000fec0000010000 */
.L_x_26:
[----:B------:R-:W-:-:S13]  /*27a0*/  ISETP.NE.AND P5, PT, R54, R95, PT ;  /* 0x0000005f3600720c */ /* 0x000fda0003fa5270 */
[----:B------:R-:W-:Y:S05]  /*27b0*/  @P5 BRA `(.L_x_25) ;  /* 0x0000000000345947 */ /* 0x000fea0003800000 */
[----:B------:R-:W0:Y:S01]  /*27c0*/  LDCU UR8, c[0x0][0x380] ;  /* 0x00007000ff0877ac */ /* 0x000e220008000800 */
[----:B------:R-:W-:Y:S02]  /*27d0*/  ISETP.NE.AND P5, PT, R95, RZ, PT ;  /* 0x000000ff5f00720c */ /* 0x000fe40003fa5270 */
[----:B------:R-:W-:Y:S02]  /*27e0*/  MOV R54, R95 ;  /* 0x0000005f00367202 */ /* 0x000fe40000000f00 */
[----:B0-----:R-:W-:-:S13]  /*27f0*/  ISETP.GE.OR P5, PT, R97, UR8, P5 ;  /* 0x0000000861007c0c */ /* 0x001fda000afa6670 */
[----:B------:R-:W-:Y:S05]  /*2800*/  @P5 BRA `(.L_x_25) ;  /* 0x0000000000205947 */ /* 0x000fea0003800000 */
.L_x_29:
        /* <DEDUP_REMOVED lines=8> */
.L_x_25:
        /* <DEDUP_REMOVED lines=72> */
.L_x_30:
        /* <DEDUP_REMOVED lines=15> */
.L_x_34:
[----:B------:R-:W-:Y:S05]  /*2e00*/  BSYNC.RECONVERGENT B0 ;  /* 0x0000000000007941 */ /* 0x000fea0003800200 */
.L_x_33:
[----:B------:R-:W-:Y:S06]  /*2e10*/  BAR.SYNC.DEFER_BLOCKING 0x0 ;  /* 0x0000000000007b1d */ /* 0x000fec0000010000 */
[----:B-----5:R0:W-:Y:S02]  /*2e20*/  STS [R56], R81 ;  /* 0x0000005138007388 */ /* 0x0201e40000000800 */
[----:B------:R-:W-:Y:S06]  /*2e30*/  BAR.SYNC.DEFER_BLOCKING 0x0 ;  /* 0x0000000000007b1d */ /* 0x000fec0000010000 */
.L_x_32:
[----:B------:R-:W-:-:S13]  /*2e40*/  ISETP.NE.AND P5, PT, R54, R95, PT ;  /* 0x0000005f3600720c */ /* 0x000fda0003fa5270 */
[----:B------:R-:W-:Y:S05]  /*2e50*/  @P5 BRA `(.L_x_31) ;  /* 0x0000000000345947 */ /* 0x000fea0003800000 */
[----:B------:R-:W0:Y:S01]  /*2e60*/  LDCU UR8, c[0x0][0x380] ;  /* 0x00007000ff0877ac */ /* 0x000e220008000800 */
[----:B------:R-:W-:Y:S02]  /*2e70*/  ISETP.NE.AND P5, PT, R95, RZ, PT ;  /* 0x000000ff5f00720c */ /* 0x000fe40003fa5270 */
[----:B------:R-:W-:Y:S02]  /*2e80*/  MOV R54, R95 ;  /* 0x0000005f00367202 */ /* 0x000fe40000000f00 */
[----:B0-----:R-:W-:-:S13]  /*2e90*/  ISETP.GE.OR P5, PT, R97, UR8, P5 ;  /* 0x0000000861007c0c */ /* 0x001fda000afa6670 */
[----:B------:R-:W-:Y:S05]  /*2ea0*/  @P5 BRA `(.L_x_31) ;  /* 0x0000000000205947 */ /* 0x000fea0003800000 */
.L_x_35:
        /* <DEDUP_REMOVED lines=8> */
.L_x_31:
[----:B------:R-:W-:Y:S01]  /*2f30*/  LOP3.LUT R113, R86, 0xff, RZ, 0xc0, !PT ;  /* 0x000000ff56717812 */ /* 0x000fe200078ec0ff */
[----:B------:R0:W0:Y:S03]  /*2f40*/  LDS.64 R64, [R57+0x600] ;  /* 0x0006000039407984 */ /* 0x0000260000000a00 */
[----:B------:R-:W-:Y:S01]  /*2f50*/  LEA R109, R113, R58, 0x2 ;  /* 0x0000003a716d7211 */ /* 0x000fe200078e10ff */
[----:B------:R0:W0:Y:S04]  /*2f60*/  LDS.64 R66, [R57+0x640] ;  /* 0x0006400039427984 */ /* 0x0000280000000a00 */
[----:B-1----:R1:W0:Y:S04]  /*2f70*/  LDS.128 R28, [R55+0xc60] ;  /* 0x000c6000371c7984 */ /* 0x0022280000000c00 */
        /* <DEDUP_REMOVED lines=67> */
.L_x_36:
        /* <DEDUP_REMOVED lines=15> */
.L_x_40:
[----:B------:R-:W-:Y:S05]  /*34a0*/  BSYNC.RECONVERGENT B0 ;  /* 0x0000000000007941 */ /* 0x000fea0003800200 */
.L_x_39:
[----:B------:R-:W-:Y:S06]  /*34b0*/  BAR.SYNC.DEFER_BLOCKING 0x0 ;  /* 0x0000000000007b1d */ /* 0x000fec0000010000 */
[----:B-----5:R0:W-:Y:S02]  /*34c0*/  STS [R56], R79 ;  /* 0x0000004f38007388 */ /* 0x0201e40000000800 */
[----:B------:R-:W-:Y:S06]  /*34d0*/  BAR.SYNC.DEFER_BLOCKING 0x0 ;  /* 0x0000000000007b1d */ /* 0x000fec0000010000 */
.L_x_38:
[----:B------:R-:W-:-:S13]  /*34e0*/  ISETP.NE.AND P5, PT, R54, R95, PT ;  /* 0x0000005f3600720c */ /* 0x000fda0003fa5270 */
[----:B------:R-:W-:Y:S05]  /*34f0*/  @P5 BRA `(.L_x_37) ;  /* 0x0000000000345947 */ /* 0x000fea0003800000 */
[----:B------:R-:W0:Y:S01]  /*3500*/  LDCU UR8, c[0x0][0x380] ;  /* 0x00007000ff0877ac */ /* 0x000e220008000800 */
[----:B------:R-:W-:Y:S02]  /*3510*/  ISETP.NE.AND P5, PT, R95, RZ, PT ;  /* 0x000000ff5f00720c */ /* 0x000fe40003fa5270 */
[----:B------:R-:W-:Y:S02]  /*3520*/  MOV R54, R95 ;  /* 0x0000005f00367202 */ /* 0x000fe40000000f00 */
[----:B0-----:R-:W-:-:S13]  /*3530*/  ISETP.GE.OR P5, PT, R97, UR8, P5 ;  /* 0x0000000861007c0c */ /* 0x001fda000afa6670 */
[----:B------:R-:W-:Y:S05]  /*3540*/  @P5 BRA `(.L_x_37) ;  /* 0x0000000000205947 */ /* 0x000fea0003800000 */
.L_x_41:
        /* <DEDUP_REMOVED lines=8> */
.L_x_37:
[----:B------:R-:W-:Y:S01]  /*35d0*/  LOP3.LUT R113, R86, 0xff, RZ, 0xc0, !PT ;  /* 0x000000ff56717812 */ /* 0x000fe200078ec0ff */
[----:B------:R1:W1:Y:S01]  /*35e0*/  LDS.64 R68, [R57+0x700] ;  /* 0x0007000039447984 */ /* 0x0002620000000a00 */
[----:B------:R-:W-:Y:S02]  /*35f0*/  ISETP.GT.U32.OR P0, PT, R101, 0x7, !P0 ;  /* 0x000000076500780c */ /* 0x000fe40004704470 */
[----:B0-----:R-:W-:Y:S01]  /*3600*/  LEA R111, R113, R58, 0x2 ;  /* 0x0000003a716f7211 */ /* 0x001fe200078e10ff */
[----:B------:R0:W0:Y:S04]  /*3610*/  LDS.64 R70, [R57+0x740] ;  /* 0x0007400039467984 */ /* 0x0000280000000a00 */
[----:B------:R0:W0:Y:S04]  /*3620*/  LDS.128 R36, [R55+0xe70] ;  /* 0x000e700037247984 */ /* 0x0000280000000c00 */
[----:B------:R0:W0:Y:S04]  /*3630*/  LDS.128 R40, [R55+0xeb0] ;  /* 0x000eb00037287984 */ /* 0x0000280000000c00 */
[----:B------:R-:W0:Y:S01]  /*3640*/  LDS R111, [R111] ;  /* 0x000000006f6f7984 */ /* 0x000e220000000800 */
[----:B------:R-:W-:Y:S05]  /*3650*/  @!P4 BRA `(.L_x_42) ;  /* 0x000000040000c947 */ /* 0x000fea0003800000 */
[C---:B------:R-:W-:Y:S01]  /*3660*/  FMUL R94, R28.reuse, R64 ;  /* 0x000000401c5e7220 */ /* 0x040fe20000400000 */
        /* <DEDUP_REMOVED lines=63> */
.L_x_42:
[----:B------:R-:W-:Y:S05]  /*3a60*/  @!P0 BRA `(.L_x_43) ;  /* 0x0000000000808947 */ /* 0x000fea0003800000 */
[----:B------:R-:W-:Y:S02]  /*3a70*/  IADD3 R86, PT, PT, R113, 0x1, RZ ;  /* 0x0000000171567810 */ /* 0x000fe40007ffe0ff */
[----:B------:R-:W-:Y:S02]  /*3a80*/  IADD3 R54, PT, PT, R54, 0x1, RZ ;  /* 0x0000000136367810 */ /* 0x000fe40007ffe0ff */
[C---:B------:R-:W-:Y:S02]  /*3a90*/  PRMT R29, R86.reuse, 0x9910, RZ ;  /* 0x00009910561d7816 */ /* 0x040fe400000000ff */
        /* <DEDUP_REMOVED lines=10> */
.L_x_46:
[----:B------:R-:W-:Y:S05]  /*3b40*/  BSYNC.RECONVERGENT B0 ;  /* 0x0000000000007941 */ /* 0x000fea0003800200 */
.L_x_45:
[----:B------:R-:W-:Y:S06]  /*3b50*/  BAR.SYNC.DEFER_BLOCKING 0x0 ;  /* 0x0000000000007b1d */ /* 0x000fec0000010000 */
[----:B-----5:R0:W-:Y:S02]  /*3b60*/  STS [R56], R77 ;  /* 0x0000004d38007388 */ /* 0x0201e40000000800 */
[----:B------:R-:W-:Y:S06]  /*3b70*/  BAR.SYNC.DEFER_BLOCKING 0x0 ;  /* 0x0000000000007b1d */ /* 0x000fec0000010000 */
.L_x_44:
[----:B------:R-:W-:-:S13]  /*3b80*/  ISETP.NE.AND P4, PT, R54, R95, PT ;  /* 0x0000005f3600720c */ /* 0x000fda0003f85270 */
[----:B------:R-:W-:Y:S05]  /*3b90*/  @P4 BRA `(.L_x_43) ;  /* 0x0000000000344947 */ /* 0x000fea0003800000 */
[----:B------:R-:W0:Y:S01]  /*3ba0*/  LDCU UR8, c[0x0][0x380] ;  /* 0x00007000ff0877ac */ /* 0x000e220008000800 */
[----:B------:R-:W-:Y:S02]  /*3bb0*/  ISETP.NE.AND P4, PT, R95, RZ, PT ;  /* 0x000000ff5f00720c */ /* 0x000fe40003f85270 */
[----:B------:R-:W-:Y:S02]  /*3bc0*/  MOV R54, R95 ;  /* 0x0000005f00367202 */ /* 0x000fe40000000f00 */
[----:B0-----:R-:W-:-:S13]  /*3bd0*/  ISETP.GE.OR P4, PT, R97, UR8, P4 ;  /* 0x0000000861007c0c */ /* 0x001fda000a786670 */
[----:B------:R-:W-:Y:S05]  /*3be0*/  @P4 BRA `(.L_x_43) ;  /* 0x0000000000204947 */ /* 0x000fea0003800000 */
.L_x_47:
        /* <DEDUP_REMOVED lines=8> */
.L_x_43:
[----:B-----5:R2:W-:Y:S01]  /*3c70*/  STS.128 [R90], R24 ;  /* 0x000000185a007388 */ /* 0x0205e20000000c00 */
[----:B-1----:R-:W-:Y:S02]  /*3c80*/  LOP3.LUT R29, R86, 0xff, RZ, 0xc0, !PT ;  /* 0x000000ff561d7812 */ /* 0x002fe400078ec0ff */
[----:B0--34-:R-:W-:Y:S01]  /*3c90*/  LOP3.LUT R55, R55, 0x2000, RZ, 0x3c, !PT ;  /* 0x0000200037377812 */ /* 0x019fe200078e3cff */
[----:B------:R2:W-:Y:S01]  /*3ca0*/  STS [R99], R82 ;  /* 0x0000005263007388 */ /* 0x0005e20000000800 */
[----:B------:R-:W-:Y:S02]  /*3cb0*/  LEA R94, R29, R58, 0x2 ;  /* 0x0000003a1d5e7211 */ /* 0x000fe400078e10ff */
[----:B------:R-:W-:Y:S01]  /*3cc0*/  LOP3.LUT R57, R57, 0x800, RZ, 0x3c, !PT ;  /* 0x0000080039397812 */ /* 0x000fe200078e3cff */
[----:B------:R2:W-:Y:S01]  /*3cd0*/  STS [R99+0x80], R80 ;  /* 0x0000805063007388 */ /* 0x0005e20000000800 */
[----:B------:R-:W-:Y:S06]  /*3ce0*/  BAR.SYNC.DEFER_BLOCKING 0x0 ;  /* 0x0000000000007b1d */ /* 0x000fec0000010000 */
[----:B------:R-:W0:Y:S04]  /*3cf0*/  LDS R94, [R94] ;  /* 0x000000005e5e7984 */ /* 0x000e280000000800 */
[----:B------:R2:W1:Y:S04]  /*3d00*/  LDS.64 R64, [R57] ;  /* 0x0000000039407984 */ /* 0x0004680000000a00 */
[----:B------:R2:W3:Y:S04]  /*3d10*/  LDS.64 R66, [R57+0x40] ;  /* 0x0000400039427984 */ /* 0x0004e80000000a00 */
[----:B------:R2:W4:Y:S04]  /*3d20*/  LDS.128 R32, [R55] ;  /* 0x0000000037207984 */ /* 0x0005280000000c00 */
[----:B------:R2:W0:Y:S01]  /*3d30*/  LDS.128 R28, [R55+0x40] ;  /* 0x00004000371c7984 */ /* 0x0004220000000c00 */
[----:B------:R-:W-:Y:S05]  /*3d40*/  @!P0 BRA `(.L_x_48) ;  /* 0x0000000400008947 */ /* 0x000fea0003800000 */
[C---:B------:R-:W-:Y:S01]  /*3d50*/  FMUL R98, R36.reuse, R68 ;  /* 0x0000004424627220 */ /* 0x040fe20000400000 */
[C---:B------:R-:W-:Y:S01]  /*3d60*/  FMUL R112, R36.reuse, R69 ;  /* 0x0000004524707220 */ /* 0x040fe20000400000 */
[C---:B--2---:R-:W-:Y:S01]  /*3d70*/  FMUL R96, R36.reuse, R70 ;  /* 0x0000004624607220 */ /* 0x044fe20000400000 */
[----:B------:R-:W-:Y:S01]  /*3d80*/  FMUL R113, R37, R68 ;  /* 0x0000004425717220 */ /* 0x000fe20000400000 */
[----:B------:R-:W-:Y:S01]  /*3d90*/  FFMA R88, R111, R98, R88 ;  /* 0x000000626f587223 */ /* 0x000fe20000000058 */
[----:B------:R-:W-:Y:S01]  /*3da0*/  FMUL R98, R36, R71 ;  /* 0x0000004724627220 */ /* 0x000fe20000400000 */
[C---:B------:R-:W-:Y:S01]  /*3db0*/  FMUL R36, R37.reuse, R69 ;  /* 0x0000004525247220 */ /* 0x040fe20000400000 */
[C---:B------:R-:W-:Y:S01]  /*3dc0*/  FMUL R109, R37.reuse, R70 ;  /* 0x00000046256d7220 */ /* 0x040fe20000400000 */
[----:B------:R-:W-:Y:S01]  /*3dd0*/  FMUL R102, R37, R71 ;  /* 0x0000004725667220 */ /* 0x000fe20000400000 */
[C---:B------:R-:W-:Y:S01]  /*3de0*/  FMUL R115, R38.reuse, R68 ;  /* 0x0000004426737220 */ /* 0x040fe20000400000 */
[C---:B------:R-:W-:Y:S01]  /*3df0*/  FMUL R100, R38.reuse, R69 ;  /* 0x0000004526647220 */ /* 0x040fe20000400000 */
[C---:B------:R-:W-:Y:S01]  /*3e00*/  FMUL R37, R38.reuse, R70 ;  /* 0x0000004626257220 */ /* 0x040fe20000400000 */
[----:B------:R-:W-:Y:S01]  /*3e10*/  FMUL R108, R38, R71 ;  /* 0x00000047266c7220 */ /* 0x000fe20000400000 */
[C---:B------:R-:W-:Y:S01]  /*3e20*/  FMUL R119, R39.reuse, R68 ;  /* 0x0000004427777220 */ /* 0x040fe20000400000 */
[C---:B------:R-:W-:Y:S01]  /*3e30*/  FMUL R38, R39.reuse, R69 ;  /* 0x0000004527267220 */ /* 0x040fe20000400000 */
[C---:B------:R-:W-:Y:S01]  /*3e40*/  FMUL R117, R39.reuse, R70 ;  /* 0x0000004627757220 */ /* 0x040fe20000400000 */
[----:B------:R-:W-:Y:S01]  /*3e50*/  FMUL R110, R39, R71 ;  /* 0x00000047276e7220 */ /* 0x000fe20000400000 */
[----:B------:R-:W-:Y:S01]  /*3e60*/  FFMA R3, R111, R112, R3 ;  /* 0x000000706f037223 */ /* 0x000fe20000000003 */
[-C--:B------:R-:W-:Y:S01]  /*3e70*/  FMUL R123, R40, R68.reuse ;  /* 0x00000044287b7220 */ /* 0x080fe20000400000 */
[-C--:B------:R-:W-:Y:S01]  /*3e80*/  FMUL R121, R41, R68.reuse ;  /* 0x0000004429797220 */ /* 0x080fe20000400000 */
[-C--:B------:R-:W-:Y:S01]  /*3e90*/  FMUL R39, R42, R68.reuse ;  /* 0x000000442a277220 */ /* 0x080fe20000400000 */
[----:B------:R-:W-:Y:S01]  /*3ea0*/  FMUL R125, R43, R68 ;  /* 0x000000442b7d7220 */ /* 0x000fe20000400000 */
[-C--:B------:R-:W-:Y:S01]  /*3eb0*/  FMUL R114, R40, R69.reuse ;  /* 0x0000004528727220 */ /* 0x080fe20000400000 */
[-C--:B------:R-:W-:Y:S01]  /*3ec0*/  FMUL R112, R41, R69.reuse ;  /* 0x0000004529707220 */ /* 0x080fe20000400000 */
[-C--:B------:R-:W-:Y:S01]  /*3ed0*/  FMUL R68, R42, R69.reuse ;  /* 0x000000452a447220 */ /* 0x080fe20000400000 */
[----:B------:R-:W-:Y:S01]  /*3ee0*/  FMUL R116, R43, R69 ;  /* 0x000000452b747220 */ /* 0x000fe20000400000 */
[CC--:B------:R-:W-:Y:S01]  /*3ef0*/  FMUL R69, R40.reuse, R70.reuse ;  /* 0x0000004628457220 */ /* 0x0c0fe20000400000 */
[-C--:B------:R-:W-:Y:S01]  /*3f00*/  FMUL R118, R40, R71.reuse ;  /* 0x0000004728767220 */ /* 0x080fe20000400000 */
[CC--:B------:R-:W-:Y:S01]  /*3f10*/  FMUL R40, R41.reuse, R70.reuse ;  /* 0x0000004629287220 */ /* 0x0c0fe20000400000 */
[-C--:B------:R-:W-:Y:S01]  /*3f20*/  FMUL R120, R41, R71.reuse ;  /* 0x0000004729787220 */ /* 0x080fe20000400000 */
[CC--:B------:R-:W-:Y:S01]  /*3f30*/  FMUL R41, R42.reuse, R70.reuse ;  /* 0x000000462a297220 */ /* 0x0c0fe20000400000 */
        /* <DEDUP_REMOVED lines=33> */
.L_x_48:
[----:B------:R-:W5:Y:S01]  /*4150*/  LDCU UR8, c[0x0][0x3f0] ;  /* 0x00007e00ff0877ac */ /* 0x000f620008000800 */
[----:B------:R-:W-:-:S04]  /*4160*/  IADD3 R92, P0, PT, R92, 0x20, RZ ;  /* 0x000000205c5c7810 */ /* 0x000fc80007f1e0ff */
[----:B------:R-:W-:Y:S02]  /*4170*/  IADD3.X R93, PT, PT, RZ, R93, RZ, P0, !PT ;  /* 0x0000005dff5d7210 */ /* 0x000fe400007fe4ff */
[----:B-----5:R-:W-:-:S04]  /*4180*/  IADD3 R106, P0, PT, R106, UR8, RZ ;  /* 0x000000086a6a7c10 */ /* 0x020fc8000ff1e0ff */
[----:B------:R-:W-:Y:S02]  /*4190*/  IADD3.X R107, PT, PT, RZ, R107, RZ, P0, !PT ;  /* 0x0000006bff6b7210 */ /* 0x000fe400007fe4ff */
[C---:B------:R-:W-:Y:S02]  /*41a0*/  ISETP.GT.AND P0, PT, R84.reuse, 0x1, PT ;  /* 0x000000015400780c */ /* 0x040fe40003f04270 */
[----:B------:R-:W-:-:S11]  /*41b0*/  IADD3 R84, PT, PT, R84, -0x1, RZ ;  /* 0xffffffff54547810 */ /* 0x000fd60007ffe0ff */
[----:B------:R-:W-:Y:S05]  /*41c0*/  @P0 BRA `(.L_x_49) ;  /* 0xffffffc800340947 */ /* 0x000fea000383ffff */
.L_x_0:
[----:B--2---:R-:W-:-:S04]  /*41d0*/  IADD3 R27, PT, PT, R54, 0x1, RZ ;  /* 0x00000001361b7810 */ /* 0x004fc80007ffe0ff */
[----:B------:R-:W-:-:S13]  /*41e0*/  LOP3.LUT P0, RZ, R27, 0xff, RZ, 0xc0, !PT ;  /* 0x000000ff1bff7812 */ /* 0x000fda000780c0ff */
[----:B------:R-:W-:Y:S05]  /*41f0*/  @P0 BRA `(.L_x_50) ;  /* 0x0000000000280947 */ /* 0x000fea0003800000 */
[----:B------:R-:W2:Y:S01]  /*4200*/  LDCU UR4, c[0x0][0x3e8] ;  /* 0x00007d00ff0477ac */ /* 0x000ea20008000800 */
[----:B------:R-:W-:Y:S01]  /*4210*/  BSSY.RECONVERGENT B0, `(.L_x_51) ;  /* 0x0000006000007945 */ /* 0x000fe20003800200 */
[----:B--2---:R-:W-:-:S04]  /*4220*/  IADD3 R25, PT, PT, -R27, UR4, RZ ;  /* 0x000000041b197c10 */ /* 0x004fc8000fffe1ff */
[----:B------:R-:W-:-:S13]  /*4230*/  ISETP.GE.U32.AND P0, PT, R62, R25, PT ;  /* 0x000000193e00720c */ /* 0x000fda0003f06070 */
[----:B------:R-:W-:Y:S05]  /*4240*/  @P0 BRA `(.L_x_52) ;  /* 0x0000000000080947 */ /* 0x000fea0003800000 */
[----:B------:R-:W-:-:S06]  /*4250*/  IMAD.WIDE R24, R27, 0x4, R104 ;  /* 0x000000041b187825 */ /* 0x000fcc00078e0268 */
[----:B------:R2:W5:Y:S02]  /*4260*/  LDG.E.CONSTANT R25, desc[UR6][R24.64] ;  /* 0x0000000618197981 */ /* 0x000564000c1e9900 */
.L_x_52:
[----:B------:R-:W-:Y:S05]  /*4270*/  BSYNC.RECONVERGENT B0 ;  /* 0x0000000000007941 */ /* 0x000fea0003800200 */
.L_x_51:
[----:B-----5:R0:W-:Y:S01]  /*4280*/  STS [R56], R25 ;  /* 0x0000001938007388 */ /* 0x0201e20000000800 */
[----:B------:R-:W-:Y:S06]  /*4290*/  BAR.SYNC.DEFER_BLOCKING 0x0 ;  /* 0x0000000000007b1d */ /* 0x000fec0000010000 */
.L_x_50:
[----:B--2---:R-:W-:Y:S01]  /*42a0*/  SHF.R.S32.HI R24, RZ, 0x1f, R27 ;  /* 0x0000001fff187819 */ /* 0x004fe2000001141b */
[C---:B-1-34-:R-:W-:Y:S01]  /*42b0*/  FMUL R103, R64.reuse, R32 ;  /* 0x0000002040677220 */ /* 0x05afe20000400000 */
[C---:B------:R-:W-:Y:S01]  /*42c0*/  FMUL R43, R64.reuse, R33 ;  /* 0x00000021402b7220 */ /* 0x040fe20000400000 */
[----:B------:R-:W-:Y:S01]  /*42d0*/  FMUL R71, R64, R34 ;  /* 0x0000002240477220 */ /* 0x000fe20000400000 */
[----:B------:R-:W-:Y:S01]  /*42e0*/  LEA.HI R24, R24, R27, RZ, 0x8 ;  /* 0x0000001b18187211 */ /* 0x000fe200078f40ff */
[C---:B------:R-:W-:Y:S01]  /*42f0*/  FMUL R83, R64.reuse, R35 ;  /* 0x0000002340537220 */ /* 0x040fe20000400000 */
[C---:B0-----:R-:W-:Y:S01]  /*4300*/  FMUL R89, R64.reuse, R28 ;  /* 0x0000001c40597220 */ /* 0x041fe20000400000 */
[----:B------:R-:W-:Y:S01]  /*4310*/  FMUL R93, R64, R29 ;  /* 0x0000001d405d7220 */ /* 0x000fe20000400000 */
[----:B------:R-:W-:Y:S01]  /*4320*/  LOP3.LUT R24, R24, 0x3fffff00, RZ, 0xc0, !PT ;  /* 0x3fffff0018187812 */ /* 0x000fe200078ec0ff */
[C---:B------:R-:W-:Y:S01]  /*4330*/  FMUL R97, R64.reuse, R30 ;  /* 0x0000001e40617220 */ /* 0x040fe20000400000 */
[----:B------:R-:W-:Y:S01]  /*4340*/  FMUL R101, R64, R31 ;  /* 0x0000001f40657220 */ /* 0x000fe20000400000 */
[----:B------:R-:W-:Y:S01]  /*4350*/  FMUL R78, R65, R32 ;  /* 0x00000020414e7220 */ /* 0x000fe20000400000 */
[----:B------:R-:W-:Y:S01]  /*4360*/  IADD3 R25, PT, PT, R27, -R24, RZ ;  /* 0x800000181b197210 */ /* 0x000fe20007ffe0ff */
[CC--:B------:R-:W-:Y:S01]  /*4370*/  FMUL R39, R66.reuse, R32.reuse ;  /* 0x0000002042277220 */ /* 0x0c0fe20000400000 */
[----:B------:R-:W-:Y:S01]  /*4380*/  FMUL R80, R67, R32 ;  /* 0x0000002043507220 */ /* 0x000fe20000400000 */
[-C--:B------:R-:W-:Y:S01]  /*4390*/  FMUL R82, R65, R33.reuse ;  /* 0x0000002141527220 */ /* 0x080fe20000400000 */
[----:B------:R-:W-:Y:S01]  /*43a0*/  LEA R36, R25, R58, 0x2 ;  /* 0x0000003a19247211 */ /* 0x000fe200078e10ff */
[CC--:B------:R-:W-:Y:S01]  /*43b0*/  FMUL R69, R66.reuse, R33.reuse ;  /* 0x0000002142457220 */ /* 0x0c0fe20000400000 */
[----:B------:R-:W-:Y:S01]  /*43c0*/  FMUL R84, R67, R33 ;  /* 0x0000002143547220 */ /* 0x000fe20000400000 */
[-C--:B------:R-:W-:Y:S01]  /*43d0*/  FMUL R86, R65, R34.reuse ;  /* 0x0000002241567220 */ /* 0x080fe20000400000 */
[CC--:B------:R-:W-:Y:S01]  /*43e0*/  FMUL R79, R66.reuse, R34.reuse ;  /* 0x00000022424f7220 */ /* 0x0c0fe20000400000 */
[----:B------:R-:W-:Y:S01]  /*43f0*/  FMUL R90, R67, R34 ;  /* 0x00000022435a7220 */ /* 0x000fe20000400000 */
[-C--:B------:R-:W-:Y:S01]  /*4400*/  FMUL R92, R65, R35.reuse ;  /* 0x00000023415c7220 */ /* 0x080fe20000400000 */
[CC--:B------:R-:W-:Y:S01]  /*4410*/  FMUL R87, R66.reuse, R35.reuse ;  /* 0x0000002342577220 */ /* 0x0c0fe20000400000 */
[----:B------:R-:W-:Y:S01]  /*4420*/  FMUL R96, R67, R35 ;  /* 0x0000002343607220 */ /* 0x000fe20000400000 */
[C---:B------:R-:W-:Y:S01]  /*4430*/  FMUL R98, R65.reuse, R28 ;  /* 0x0000001c41627220 */ /* 0x040fe20000400000 */
[C---:B------:R-:W-:Y:S01]  /*4440*/  FMUL R68, R65.reuse, R29 ;  /* 0x0000001d41447220 */ /* 0x040fe20000400000 */
[C---:B------:R-:W-:Y:S01]  /*4450*/  FMUL R40, R65.reuse, R30 ;  /* 0x0000001e41287220 */ /* 0x040fe20000400000 */
[----:B------:R-:W-:Y:S01]  /*4460*/  FMUL R38, R65, R31 ;  /* 0x0000001f41267220 */ /* 0x000fe20000400000 */
[CC--:B------:R-:W-:Y:S01]  /*4470*/  FMUL R91, R66.reuse, R28.reuse ;  /* 0x0000001c425b7220 */ /* 0x0c0fe20000400000 */
[C---:B------:R-:W-:Y:S01]  /*4480*/  FMUL R100, R67.reuse, R28 ;  /* 0x0000001c43647220 */ /* 0x040fe20000400000 */
[CC--:B------:R-:W-:Y:S01]  /*4490*/  FMUL R95, R66.reuse, R29.reuse ;  /* 0x0000001d425f7220 */ /* 0x0c0fe20000400000 */
[C---:B------:R-:W-:Y:S01]  /*44a0*/  FMUL R70, R67.reuse, R29 ;  /* 0x0000001d43467220 */ /* 0x040fe20000400000 */
[CC--:B------:R-:W-:Y:S01]  /*44b0*/  FMUL R99, R66.reuse, R30.reuse ;  /* 0x0000001e42637220 */ /* 0x0c0fe20000400000 */
[C---:B------:R-:W-:Y:S01]  /*44c0*/  FMUL R64, R67.reuse, R30 ;  /* 0x0000001e43407220 */ /* 0x040fe20000400000 */
[-C--:B------:R-:W-:Y:S01]  /*44d0*/  FMUL R107, R66, R31.reuse ;  /* 0x0000001f426b7220 */ /* 0x080fe20000400000 */
[----:B------:R-:W-:Y:S01]  /*44e0*/  FMUL R42, R67, R31 ;  /* 0x0000001f432a7220 */ /* 0x000fe20000400000 */
[----:B------:R0:W1:Y:S01]  /*44f0*/  LDS.64 R34, [R57+0x100] ;  /* 0x0001000039227984 */ /* 0x0000620000000a00 */
[-C--:B------:R-:W-:Y:S01]  /*4500*/  FFMA R43, R43, R94.reuse, R6 ;  /* 0x0000005e2b2b7223 */ /* 0x080fe20000000006 */
[----:B------:R-:W-:Y:S01]  /*4510*/  IADD3 R6, PT, PT, R54, 0x2, RZ ;  /* 0x0000000236067810 */ /* 0x000fe20007ffe0ff */
[-C--:B------:R-:W-:Y:S01]  /*4520*/  FFMA R67, R69, R94.reuse, R8 ;  /* 0x0000005e45437223 */ /* 0x080fe20000000008 */
[----:B------:R0:W2:Y:S01]  /*4530*/  LDS.64 R32, [R57+0x140] ;  /* 0x0001400039207984 */ /* 0x0000a20000000a00 */
[-C--:B------:R-:W-:Y:S01]  /*4540*/  FFMA R103, R103, R94.reuse, R88 ;  /* 0x0000005e67677223 */ /* 0x080fe20000000058 */
[----:B------:R-:W-:Y:S01]  /*4550*/  LOP3.LUT P0, RZ, R6, 0xff, RZ, 0xc0, !PT ;  /* 0x000000ff06ff7812 */ /* 0x000fe2000780c0ff */
[-C--:B------:R-:W-:Y:S01]  /*4560*/  FFMA R37, R78, R94.reuse, R3 ;  /* 0x0000005e4e257223 */ /* 0x080fe20000000003 */
[----:B------:R0:W3:Y:S01]  /*4570*/  LDS.128 R24, [R55+0x210] ;  /* 0x0002100037187984 */ /* 0x0000e20000000c00 */
[-C--:B------:R-:W-:Y:S01]  /*4580*/  FFMA R39, R39, R94.reuse, R4 ;  /* 0x0000005e27277223 */ /* 0x080fe20000000004 */
[-C--:B------:R-:W-:Y:S01]  /*4590*/  FFMA R41, R80, R94.reuse, R5 ;  /* 0x0000005e50297223 */ /* 0x080fe20000000005 */
[-C--:B------:R-:W-:Y:S01]  /*45a0*/  FFMA R65, R82, R94.reuse, R7 ;  /* 0x0000005e52417223 */ /* 0x080fe20000000007 */
[----:B------:R0:W4:Y:S01]  /*45b0*/  LDS.128 R28, [R55+0x250] ;  /* 0x00025000371c7984 */ /* 0x0001220000000c00 */
[-C--:B------:R-:W-:Y:S01]  /*45c0*/  FFMA R69, R84, R94.reuse, R9 ;  /* 0x0000005e54457223 */ /* 0x080fe20000000009 */
[-C--:B------:R-:W-:Y:S01]  /*45d0*/  FFMA R71, R71, R94.reuse, R10 ;  /* 0x0000005e47477223 */ /* 0x080fe2000000000a */
[-C--:B------:R-:W-:Y:S01]  /*45e0*/  FFMA R77, R86, R94.reuse, R11 ;  /* 0x0000005e564d7223 */ /* 0x080fe2000000000b */
[----:B------:R-:W0:Y:S01]  /*45f0*/  LDS R36, [R36] ;  /* 0x0000000024247984 */ /* 0x000e220000000800 */
        /* <DEDUP_REMOVED lines=21> */
[----:B------:R-:W-:Y:S01]  /*4750*/  FFMA R53, R42, R94, R53 ;  /* 0x0000005e2a357223 */ /* 0x000fe20000000035 */
[----:B------:R-:W-:Y:S06]  /*4760*/  @P0 BRA `(.L_x_53) ;  /* 0x0000000000280947 */ /* 0x000fec0003800000 */
[----:B------:R-:W5:Y:S01]  /*4770*/  LDCU UR4, c[0x0][0x3e8] ;  /* 0x00007d00ff0477ac */ /* 0x000f620008000800 */
[----:B------:R-:W-:Y:S01]  /*4780*/  BSSY.RECONVERGENT B0, `(.L_x_54) ;  /* 0x0000006000007945 */ /* 0x000fe20003800200 */
[----:B-----5:R-:W-:-:S04]  /*4790*/  IADD3 R3, PT, PT, -R6, UR4, RZ ;  /* 0x0000000406037c10 */ /* 0x020fc8000fffe1ff */
[----:B------:R-:W-:-:S13]  /*47a0*/  ISETP.GE.U32.AND P0, PT, R62, R3, PT ;  /* 0x000000033e00720c */ /* 0x000fda0003f06070 */
[----:B------:R-:W-:Y:S05]  /*47b0*/  @P0 BRA `(.L_x_55) ;  /* 0x0000000000080947 */ /* 0x000fea0003800000 */
[----:B------:R-:W-:-:S06]  /*47c0*/  IMAD.WIDE R4, R6, 0x4, R104 ;  /* 0x0000000406047825 */ /* 0x000fcc00078e0268 */
[----:B------:R0:W5:Y:S02]  /*47d0*/  LDG.E.CONSTANT R5, desc[UR6][R4.64] ;  /* 0x0000000604057981 */ /* 0x000164000c1e9900 */
.L_x_55:
[----:B------:R-:W-:Y:S05]  /*47e0*/  BSYNC.RECONVERGENT B0 ;  /* 0x0000000000007941 */ /* 0x000fea0003800200 */
.L_x_54:
[----:B-----5:R0:W-:Y:S01]  /*47f0*/  STS [R56], R5 ;  /* 0x0000000538007388 */ /* 0x0201e20000000800 */
[----:B------:R-:W-:Y:S06]  /*4800*/  BAR.SYNC.DEFER_BLOCKING 0x0 ;  /* 0x0000000000007b1d */ /* 0x000fec0000010000 */
.L_x_53:
[----:B------:R-:W-:Y:S01]  /*4810*/  SHF.R.S32.HI R3, RZ, 0x1f, R6 ;  /* 0x0000001fff037819 */ /* 0x000fe20000011406 */
[----:B------:R0:W4:Y:S01]  /*4820*/  LDS.64 R14, [R57+0x200] ;  /* 0x00020000390e7984 */ /* 0x0001220000000a00 */
[-C--:B-1-3--:R-:W-:Y:S01]  /*4830*/  FMUL R38, R25, R35.reuse ;  /* 0x0000002319267220 */ /* 0x08afe20000400000 */
[C---:B------:R-:W-:Y:S01]  /*4840*/  FMUL R44, R26.reuse, R34 ;  /* 0x000000221a2c7220 */ /* 0x040fe20000400000 */
[----:B------:R-:W-:Y:S01]  /*4850*/  LEA.HI R3, R3, R6, RZ, 0x8 ;  /* 0x0000000603037211 */ /* 0x000fe200078f40ff */
[----:B------:R1:W3:Y:S01]  /*4860*/  LDS.64 R12, [R57+0x240] ;  /* 0x00024000390c7984 */ /* 0x0002e20000000a00 */
[C---:B------:R-:W-:Y:S01]  /*4870*/  FMUL R46, R26.reuse, R35 ;  /* 0x000000231a2e7220 */ /* 0x040fe20000400000 */
[C---:B--2---:R-:W-:Y:S01]  /*4880*/  FMUL R48, R26.reuse, R32 ;  /* 0x000000201a307220 */ /* 0x044fe20000400000 */
[----:B------:R-:W-:Y:S01]  /*4890*/  LOP3.LUT R3, R3, 0x3fffff00, RZ, 0xc0, !PT ;  /* 0x3fffff0003037812 */ /* 0x000fe200078ec0ff */
[----:B------:R1:W2:Y:S01]  /*48a0*/  LDS.128 R8, [R55+0x460] ;  /* 0x0004600037087984 */ /* 0x0002a20000000c00 */
[----:B------:R-:W-:Y:S01]  /*48b0*/  FMUL R50, R26, R33 ;  /* 0x000000211a327220 */ /* 0x000fe20000400000 */
[----:B0-----:R-:W-:Y:S01]  /*48c0*/  FFMA R26, R36, R38, R65 ;  /* 0x00000026241a7223 */ /* 0x001fe20000000041 */
[----:B------:R-:W-:Y:S01]  /*48d0*/  IADD3 R3, PT, PT, R6, -R3, RZ ;  /* 0x8000000306037210 */ /* 0x000fe20007ffe0ff */
[C---:B------:R-:W-:Y:S01]  /*48e0*/  FMUL R40, R25.reuse, R32 ;  /* 0x0000002019287220 */ /* 0x040fe20000400000 */
[----:B------:R1:W0:Y:S01]  /*48f0*/  LDS.128 R4, [R55+0x420] ;  /* 0x0004200037047984 */ /* 0x0002220000000c00 */
[----:B------:R-:W-:Y:S01]  /*4900*/  IADD3 R65, PT, PT, R54, 0x3, RZ ;  /* 0x0000000336417810 */ /* 0x000fe20007ffe0ff */
[----:B------:R-:W-:Y:S01]  /*4910*/  FMUL R42, R25, R33 ;  /* 0x00000021192a7220 */ /* 0x000fe20000400000 */
[----:B------:R-:W-:Y:S01]  /*4920*/  LEA R3, R3, R58, 0x2 ;  /* 0x0000003a03037211 */ /* 0x000fe200078e10ff */
[C---:B------:R-:W-:Y:S01]  /*4930*/  FMUL R16, R24.reuse, R34 ;  /* 0x0000002218107220 */ /* 0x040fe20000400000 */
[----:B------:R-:W-:Y:S01]  /*4940*/  LOP3.LUT P0, RZ, R65, 0xff, RZ, 0xc0, !PT ;  /* 0x000000ff41ff7812 */ /* 0x000fe2000780c0ff */
[C---:B------:R-:W-:Y:S01]  /*4950*/  FMUL R18, R24.reuse, R35 ;  /* 0x0000002318127220 */ /* 0x040fe20000400000 */
[C---:B------:R-:W-:Y:S01]  /*4960*/  FMUL R20, R24.reuse, R32 ;  /* 0x0000002018147220 */ /* 0x040fe20000400000 */
[----:B------:R-:W-:Y:S01]  /*4970*/  FMUL R22, R24, R33 ;  /* 0x0000002118167220 */ /* 0x000fe20000400000 */
[----:B------:R-:W0:Y:S01]  /*4980*/  LDS R3, [R3] ;  /* 0x0000000003037984 */ /* 0x000e220000000800 */
[C---:B------:R-:W-:Y:S01]  /*4990*/  FMUL R52, R27.reuse, R34 ;  /* 0x000000221b347220 */ /* 0x040fe20000400000 */
[C---:B------:R-:W-:Y:S01]  /*49a0*/  FMUL R64, R27.reuse, R35 ;  /* 0x000000231b407220 */ /* 0x040fe20000400000 */
[----:B------:R-:W-:Y:S01]  /*49b0*/  FMUL R66, R27, R32 ;  /* 0x000000201b427220 */ /* 0x000fe20000400000 */
[-C--:B------:R-:W-:Y:S01]  /*49c0*/  FMUL R24, R25, R34.reuse ;  /* 0x0000002219187220 */ /* 0x080fe20000400000 */
[----:B------:R-:W-:Y:S01]  /*49d0*/  FMUL R98, R27, R33 ;  /* 0x000000211b627220 */ /* 0x000fe20000400000 */
[-C--:B----4-:R-:W-:Y:S01]  /*49e0*/  FMUL R100, R28, R34.reuse ;  /* 0x000000221c647220 */ /* 0x090fe20000400000 */
        /* <DEDUP_REMOVED lines=45> */
[----:B------:R-:W-:Y:S01]  /*4cc0*/  FFMA R96, R36, R96, R53 ;  /* 0x0000006024607223 */ /* 0x000fe20000000035 */
[----:B0123--:R-:W-:Y:S06]  /*4cd0*/  @P0 BRA `(.L_x_56) ;  /* 0x0000000000280947 */ /* 0x00ffec0003800000 */
[----:B------:R-:W0:Y:S01]  /*4ce0*/  LDCU UR4, c[0x0][0x3e8] ;  /* 0x00007d00ff0477ac */ /* 0x000e220008000800 */
[----:B------:R-:W-:Y:S01]  /*4cf0*/  BSSY.RECONVERGENT B0, `(.L_x_57) ;  /* 0x0000006000007945 */ /* 0x000fe20003800200 */
[----:B0-----:R-:W-:-:S04]  /*4d00*/  IADD3 R17, PT, PT, -R65, UR4, RZ ;  /* 0x0000000441117c10 */ /* 0x001fc8000fffe1ff */
[----:B------:R-:W-:-:S13]  /*4d10*/  ISETP.GE.U32.AND P0, PT, R62, R17, PT ;  /* 0x000000113e00720c */ /* 0x000fda0003f06070 */
[----:B------:R-:W-:Y:S05]  /*4d20*/  @P0 BRA `(.L_x_58) ;  /* 0x0000000000080947 */ /* 0x000fea0003800000 */
[----:B------:R-:W-:-:S06]  /*4d30*/  IMAD.WIDE R36, R65, 0x4, R104 ;  /* 0x0000000441247825 */ /* 0x000fcc00078e0268 */
[----:B------:R0:W5:Y:S02]  /*4d40*/  LDG.E.CONSTANT R37, desc[UR6][R36.64] ;  /* 0x0000000624257981 */ /* 0x000164000c1e9900 */
.L_x_58:
[----:B------:R-:W-:Y:S05]  /*4d50*/  BSYNC.RECONVERGENT B0 ;  /* 0x0000000000007941 */ /* 0x000fea0003800200 */
.L_x_57:
[----:B-----5:R1:W-:Y:S01]  /*4d60*/  STS [R56], R37 ;  /* 0x0000002538007388 */ /* 0x0203e20000000800 */
[----:B------:R-:W-:Y:S06]  /*4d70*/  BAR.SYNC.DEFER_BLOCKING 0x0 ;  /* 0x0000000000007b1d */ /* 0x000fec0000010000 */
.L_x_56:
[C---:B------:R-:W-:Y:S01]  /*4d80*/  FMUL R87, R4.reuse, R14 ;  /* 0x0000000e04577220 */ /* 0x040fe20000400000 */
[C---:B------:R-:W-:Y:S01]  /*4d90*/  FMUL R17, R4.reuse, R15 ;  /* 0x0000000f04117220 */ /* 0x040fe20000400000 */
[C---:B------:R-:W-:Y:S01]  /*4da0*/  FMUL R19, R4.reuse, R12 ;  /* 0x0000000c04137220 */ /* 0x040fe20000400000 */
[----:B------:R-:W-:Y:S01]  /*4db0*/  FMUL R21, R4, R13 ;  /* 0x0000000d04157220 */ /* 0x000fe20000400000 */
[----:B------:R-:W-:Y:S01]  /*4dc0*/  SHF.R.S32.HI R4, RZ, 0x1f, R65 ;  /* 0x0000001fff047819 */ /* 0x000fe20000011441 */
[C---:B------:R-:W-:Y:S01]  /*4dd0*/  FMUL R23, R5.reuse, R14 ;  /* 0x0000000e05177220 */ /* 0x040fe20000400000 */
[C---:B------:R-:W-:Y:S01]  /*4de0*/  FMUL R25, R5.reuse, R15 ;  /* 0x0000000f05197220 */ /* 0x040fe20000400000 */
[C---:B------:R-:W-:Y:S01]  /*4df0*/  FMUL R27, R5.reuse, R12 ;  /* 0x0000000c051b7220 */ /* 0x040fe20000400000 */
[----:B------:R-:W-:Y:S01]  /*4e00*/  LEA.HI R4, R4, R65, RZ, 0x8 ;  /* 0x0000004104047211 */ /* 0x000fe200078f40ff */
[----:B------:R-:W-:Y:S01]  /*4e10*/  FMUL R29, R5, R13 ;  /* 0x0000000d051d7220 */ /* 0x000fe20000400000 */
[----:B------:R-:W-:Y:S01]  /*4e20*/  FFMA R87, R3, R87, R16 ;  /* 0x0000005703577223 */ /* 0x000fe20000000010 */
[----:B------:R-:W-:Y:S01]  /*4e30*/  FMUL R31, R6, R14 ;  /* 0x0000000e061f7220 */ /* 0x000fe20000400000 */
[----:B------:R-:W-:Y:S01]  /*4e40*/  LOP3.LUT R4, R4, 0x3fffff00, RZ, 0xc0, !PT ;  /* 0x3fffff0004047812 */ /* 0x000fe200078ec0ff */
[C---:B------:R-:W-:Y:S01]  /*4e50*/  FMUL R33, R6.reuse, R15 ;  /* 0x0000000f06217220 */ /* 0x040fe20000400000 */
[C---:B------:R-:W-:Y:S01]  /*4e60*/  FMUL R35, R6.reuse, R12 ;  /* 0x0000000c06237220 */ /* 0x040fe20000400000 */
[----:B-1----:R-:W-:Y:S01]  /*4e70*/  FMUL R37, R6, R13 ;  /* 0x0000000d06257220 */ /* 0x002fe20000400000 */
[----:B------:R-:W-:Y:S01]  /*4e80*/  IADD3 R5, PT, PT, R65, -R4, RZ ;  /* 0x8000000441057210 */ /* 0x000fe20007ffe0ff */
[C---:B------:R-:W-:Y:S01]  /*4e90*/  FMUL R39, R7.reuse, R14 ;  /* 0x0000000e07277220 */ /* 0x040fe20000400000 */
[C---:B------:R-:W-:Y:S01]  /*4ea0*/  FMUL R41, R7.reuse, R15 ;  /* 0x0000000f07297220 */ /* 0x040fe20000400000 */
[----:B------:R-:W-:Y:S01]  /*4eb0*/  FMUL R43, R7, R12 ;  /* 0x0000000c072b7220 */ /* 0x000fe20000400000 */
[----:B------:R-:W-:Y:S01]  /*4ec0*/  LEA R16, R5, R58, 0x2 ;  /* 0x0000003a05107211 */ /* 0x000fe200078e10ff */
[----:B------:R-:W-:Y:S01]  /*4ed0*/  FMUL R45, R7, R13 ;  /* 0x0000000d072d7220 */ /* 0x000fe20000400000 */
        /* <DEDUP_REMOVED lines=16> */
[----:B------:R1:W2:Y:S01]  /*4fe0*/  LDS.64 R14, [R57+0x300] ;  /* 0x00030000390e7984 */ /* 0x0002a20000000a00 */
[C---:B------:R-:W-:Y:S01]  /*4ff0*/  FFMA R45, R3.reuse, R45, R48 ;  /* 0x0000002d032d7223 */ /* 0x040fe20000000030 */
[----:B------:R-:W-:Y:S01]  /*5000*/  IADD3 R48, PT, PT, R54, 0x4, RZ ;  /* 0x0000000436307810 */ /* 0x000fe20007ffe0ff */
[C---:B------:R-:W-:Y:S01]  /*5010*/  FFMA R17, R3.reuse, R17, R18 ;  /* 0x0000001103117223 */ /* 0x040fe20000000012 */
[----:B------:R1:W3:Y:S01]  /*5020*/  LDS.64 R12, [R57+0x340] ;  /* 0x00034000390c7984 */ /* 0x0002e20000000a00 */
[C---:B------:R-:W-:Y:S01]  /*5030*/  FFMA R19, R3.reuse, R19, R20 ;  /* 0x0000001303137223 */ /* 0x040fe20000000014 */
[----:B------:R-:W-:Y:S01]  /*5040*/  LOP3.LUT P0, RZ, R48, 0xff, RZ, 0xc0, !PT ;  /* 0x000000ff30ff7812 */ /* 0x000fe2000780c0ff */
[C---:B------:R-:W-:Y:S01]  /*5050*/  FFMA R21, R3.reuse, R21, R22 ;  /* 0x0000001503157223 */ /* 0x040fe20000000016 */
[----:B------:R1:W4:Y:S01]  /*5060*/  LDS.128 R4, [R55+0x630] ;  /* 0x0006300037047984 */ /* 0x0003220000000c00 */
[C---:B------:R-:W-:Y:S01]  /*5070*/  FFMA R23, R3.reuse, R23, R24 ;  /* 0x0000001703177223 */ /* 0x040fe20000000018 */
[C---:B------:R-:W-:Y:S01]  /*5080*/  FFMA R25, R3.reuse, R25, R26 ;  /* 0x0000001903197223 */ /* 0x040fe2000000001a */
[C---:B------:R-:W-:Y:S01]  /*5090*/  FFMA R27, R3.reuse, R27, R28 ;  /* 0x0000001b031b7223 */ /* 0x040fe2000000001c */
[----:B------:R1:W0:Y:S01]  /*50a0*/  LDS.128 R8, [R55+0x670] ;  /* 0x0006700037087984 */ /* 0x0002220000000c00 */
[C---:B------:R-:W-:Y:S01]  /*50b0*/  FFMA R29, R3.reuse, R29, R30 ;  /* 0x0000001d031d7223 */ /* 0x040fe2000000001e */
[C---:B------:R-:W-:Y:S01]  /*50c0*/  FFMA R31, R3.reuse, R31, R32 ;  /* 0x0000001f031f7223 */ /* 0x040fe20000000020 */
[C---:B------:R-:W-:Y:S01]  /*50d0*/  FFMA R33, R3.reuse, R33, R34 ;  /* 0x0000002103217223 */ /* 0x040fe20000000022 */
[----:B------:R-:W0:Y:S01]  /*50e0*/  LDS R16, [R16] ;  /* 0x0000000010107984 */ /* 0x000e220000000800 */
        /* <DEDUP_REMOVED lines=21> */
[----:B-1----:R-:W-:Y:S06]  /*5240*/  @P0 BRA `(.L_x_59) ;  /* 0x0000000000280947 */ /* 0x002fec0003800000 */
[----:B------:R-:W1:Y:S01]  /*5250*/  LDCU UR4, c[0x0][0x3e8] ;  /* 0x00007d00ff0477ac */ /* 0x000e620008000800 */
[----:B------:R-:W-:Y:S01]  /*5260*/  BSSY.RECONVERGENT B0, `(.L_x_60) ;  /* 0x0000006000007945 */ /* 0x000fe20003800200 */
[----:B-1----:R-:W-:-:S04]  /*5270*/  IADD3 R3, PT, PT, -R48, UR4, RZ ;  /* 0x0000000430037c10 */ /* 0x002fc8000fffe1ff */
[----:B------:R-:W-:-:S13]  /*5280*/  ISETP.GE.U32.AND P0, PT, R62, R3, PT ;  /* 0x000000033e00720c */ /* 0x000fda0003f06070 */
[----:B------:R-:W-:Y:S05]  /*5290*/  @P0 BRA `(.L_x_61) ;  /* 0x0000000000080947 */ /* 0x000fea0003800000 */
[----:B------:R-:W-:-:S06]  /*52a0*/  IMAD.WIDE R94, R48, 0x4, R104 ;  /* 0x00000004305e7825 */ /* 0x000fcc00078e0268 */
[----:B------:R1:W5:Y:S02]  /*52b0*/  LDG.E.CONSTANT R95, desc[UR6][R94.64] ;  /* 0x000000065e5f7981 */ /* 0x000364000c1e9900 */
.L_x_61:
[----:B------:R-:W-:Y:S05]  /*52c0*/  BSYNC.RECONVERGENT B0 ;  /* 0x0000000000007941 */ /* 0x000fea0003800200 */
.L_x_60:
[----:B-----5:R0:W-:Y:S01]  /*52d0*/  STS [R56], R95 ;  /* 0x0000005f38007388 */ /* 0x0201e20000000800 */
[----:B------:R-:W-:Y:S06]  /*52e0*/  BAR.SYNC.DEFER_BLOCKING 0x0 ;  /* 0x0000000000007b1d */ /* 0x000fec0000010000 */
.L_x_59:
[----:B------:R-:W-:Y:S01]  /*52f0*/  SHF.R.S32.HI R3, RZ, 0x1f, R48 ;  /* 0x0000001fff037819 */ /* 0x000fe20000011430 */
[C---:B--2-4-:R-:W-:Y:S01]  /*5300*/  FMUL R90, R4.reuse, R14 ;  /* 0x0000000e045a7220 */ /* 0x054fe20000400000 */
[C---:B------:R-:W-:Y:S01]  /*5310*/  FMUL R18, R4.reuse, R15 ;  /* 0x0000000f04127220 */ /* 0x040fe20000400000 */
[C---:B---3--:R-:W-:Y:S01]  /*5320*/  FMUL R20, R4.reuse, R12 ;  /* 0x0000000c04147220 */ /* 0x048fe20000400000 */
[----:B------:R-:W-:Y:S01]  /*5330*/  LEA.HI R3, R3, R48, RZ, 0x8 ;  /* 0x0000003003037211 */ /* 0x000fe200078f40ff */
[----:B------:R-:W-:Y:S01]  /*5340*/  FMUL R22, R4, R13 ;  /* 0x0000000d04167220 */ /* 0x000fe20000400000 */
[C---:B------:R-:W-:Y:S01]  /*5350*/  FMUL R24, R5.reuse, R14 ;  /* 0x0000000e05187220 */ /* 0x040fe20000400000 */
[----:B------:R-:W-:Y:S01]  /*5360*/  FMUL R26, R5, R15 ;  /* 0x0000000f051a7220 */ /* 0x000fe20000400000 */
[----:B------:R-:W-:Y:S01]  /*5370*/  LOP3.LUT R3, R3, 0x3fffff00, RZ, 0xc0, !PT ;  /* 0x3fffff0003037812 */ /* 0x000fe200078ec0ff */
[C---:B------:R-:W-:Y:S01]  /*5380*/  FMUL R28, R5.reuse, R12 ;  /* 0x0000000c051c7220 */ /* 0x040fe20000400000 */
[----:B------:R-:W-:Y:S01]  /*5390*/  FMUL R30, R5, R13 ;  /* 0x0000000d051e7220 */ /* 0x000fe20000400000 */
[----:B------:R-:W-:Y:S01]  /*53a0*/  FMUL R32, R6, R14 ;  /* 0x0000000e06207220 */ /* 0x000fe20000400000 */
[----:B------:R-:W-:Y:S01]  /*53b0*/  IADD3 R3, PT, PT, R48, -R3, RZ ;  /* 0x8000000330037210 */ /* 0x000fe20007ffe0ff */
[C---:B------:R-:W-:Y:S01]  /*53c0*/  FMUL R34, R6.reuse, R15 ;  /* 0x0000000f06227220 */ /* 0x040fe20000400000 */
[C---:B0-----:R-:W-:Y:S01]  /*53d0*/  FMUL R36, R6.reuse, R12 ;  /* 0x0000000c06247220 */ /* 0x041fe20000400000 */
[----:B------:R-:W-:Y:S01]  /*53e0*/  FMUL R38, R6, R13 ;  /* 0x0000000d06267220 */ /* 0x000fe20000400000 */
[----:B------:R-:W-:Y:S01]  /*53f0*/  LEA R3, R3, R58, 0x2 ;  /* 0x0000003a03037211 */ /* 0x000fe200078e10ff */
[C---:B------:R-:W-:Y:S01]  /*5400*/  FMUL R40, R7.reuse, R14 ;  /* 0x0000000e07287220 */ /* 0x040fe20000400000 */
[C---:B------:R-:W-:Y:S01]  /*5410*/  FMUL R42, R7.reuse, R15 ;  /* 0x0000000f072a7220 */ /* 0x040fe20000400000 */
[C---:B------:R-:W-:Y:S01]  /*5420*/  FMUL R44, R7.reuse, R12 ;  /* 0x0000000c072c7220 */ /* 0x040fe20000400000 */
        /* <DEDUP_REMOVED lines=15> */
[C---:B-1----:R-:W-:Y:S01]  /*5520*/  FMUL R94, R11.reuse, R12 ;  /* 0x0000000c0b5e7220 */ /* 0x042fe20000400000 */
[----:B------:R-:W-:Y:S01]  /*5530*/  FMUL R96, R11, R13 ;  /* 0x0000000d0b607220 */ /* 0x000fe20000400000 */
[----:B------:R0:W1:Y:S01]  /*5540*/  LDS.64 R14, [R57+0x400] ;  /* 0x00040000390e7984 */ /* 0x0000620000000a00 */
[----:B------:R-:W-:Y:S01]  /*5550*/  FFMA R48, R16, R48, R47 ;  /* 0x0000003010307223 */ /* 0x000fe2000000002f */
[----:B------:R-:W-:Y:S01]  /*5560*/  IADD3 R47, PT, PT, R54, 0x5, RZ ;  /* 0x00000005362f7810 */ /* 0x000fe20007ffe0ff */
[C---:B------:R-:W-:Y:S01]  /*5570*/  FFMA R90, R16.reuse, R90, R87 ;  /* 0x0000005a105a7223 */ /* 0x040fe20000000057 */
[----:B------:R0:W2:Y:S01]  /*5580*/  LDS.64 R12, [R57+0x440] ;  /* 0x00044000390c7984 */ /* 0x0000a20000000a00 */
[C---:B------:R-:W-:Y:S01]  /*5590*/  FFMA R18, R16.reuse, R18, R17 ;  /* 0x0000001210127223 */ /* 0x040fe20000000011 */
[----:B------:R-:W-:Y:S01]  /*55a0*/  LOP3.LUT P0, RZ, R47, 0xff, RZ, 0xc0, !PT ;  /* 0x000000ff2fff7812 */ /* 0x000fe2000780c0ff */
[C---:B------:R-:W-:Y:S01]  /*55b0*/  FFMA R20, R16.reuse, R20, R19 ;  /* 0x0000001410147223 */ /* 0x040fe20000000013 */
[----:B------:R0:W3:Y:S01]  /*55c0*/  LDS.128 R4, [R55+0x840] ;  /* 0x0008400037047984 */ /* 0x0000e20000000c00 */
[C---:B------:R-:W-:Y:S01]  /*55d0*/  FFMA R22, R16.reuse, R22, R21 ;  /* 0x0000001610167223 */ /* 0x040fe20000000015 */
[C---:B------:R-:W-:Y:S01]  /*55e0*/  FFMA R24, R16.reuse, R24, R23 ;  /* 0x0000001810187223 */ /* 0x040fe20000000017 */
[C---:B------:R-:W-:Y:S01]  /*55f0*/  FFMA R26, R16.reuse, R26, R25 ;  /* 0x0000001a101a7223 */ /* 0x040fe20000000019 */
[----:B------:R0:W4:Y:S01]  /*5600*/  LDS.128 R8, [R55+0x880] ;  /* 0x0008800037087984 */ /* 0x0001220000000c00 */
        /* <DEDUP_REMOVED lines=34> */
.L_x_64:
[----:B------:R-:W-:Y:S05]  /*5830*/  BSYNC.RECONVERGENT B0 ;  /* 0x0000000000007941 */ /* 0x000fea0003800200 */
.L_x_63:
[----:B-----5:R0:W-:Y:S01]  /*5840*/  STS [R56], R17 ;  /* 0x0000001138007388 */ /* 0x0201e20000000800 */
[----:B------:R-:W-:Y:S06]  /*5850*/  BAR.SYNC.DEFER_BLOCKING 0x0 ;  /* 0x0000000000007b1d */ /* 0x000fec0000010000 */
.L_x_62:
[C---:B-1-3--:R-:W-:Y:S01]  /*5860*/  FMUL R87, R4.reuse, R14 ;  /* 0x0000000e04577220 */ /* 0x04afe20000400000 */
[C---:B0-----:R-:W-:Y:S01]  /*5870*/  FMUL R17, R4.reuse, R15 ;  /* 0x0000000f04117220 */ /* 0x041fe20000400000 */
[C---:B--2---:R-:W-:Y:S01]  /*5880*/  FMUL R19, R4.reuse, R12 ;  /* 0x0000000c04137220 */ /* 0x044fe20000400000 */
[----:B------:R-:W-:Y:S01]  /*5890*/  FMUL R21, R4, R13 ;  /* 0x0000000d04157220 */ /* 0x000fe20000400000 */
[----:B------:R-:W-:Y:S01]  /*58a0*/  SHF.R.S32.HI R4, RZ, 0x1f, R47 ;  /* 0x0000001fff047819 */ /* 0x000fe2000001142f */
[C---:B------:R-:W-:Y:S01]  /*58b0*/  FMUL R23, R5.reuse, R14 ;  /* 0x0000000e05177220 */ /* 0x040fe20000400000 */
[C---:B------:R-:W-:Y:S01]  /*58c0*/  FMUL R25, R5.reuse, R15 ;  /* 0x0000000f05197220 */ /* 0x040fe20000400000 */
[C---:B------:R-:W-:Y:S01]  /*58d0*/  FMUL R27, R5.reuse, R12 ;  /* 0x0000000c051b7220 */ /* 0x040fe20000400000 */
        /* <DEDUP_REMOVED lines=10> */
[C---:B------:R-:W-:Y:S01]  /*5980*/  FMUL R43, R7.reuse, R12 ;  /* 0x0000000c072b7220 */ /* 0x040fe20000400000 */
[----:B------:R-:W-:Y:S01]  /*5990*/  FMUL R45, R7, R13 ;  /* 0x0000000d072d7220 */ /* 0x000fe20000400000 */
[----:B------:R-:W-:Y:S01]  /*59a0*/  LEA R16, R5, R58, 0x2 ;  /* 0x0000003a05107211 */ /* 0x000fe200078e10ff */
        /* <DEDUP_REMOVED lines=16> */
[----:B------:R0:W1:Y:S01]  /*5ab0*/  LDS.64 R14, [R57+0x500] ;  /* 0x00050000390e7984 */ /* 0x0000620000000a00 */
[C---:B------:R-:W-:Y:S01]  /*5ac0*/  FFMA R47, R3.reuse, R47, R48 ;  /* 0x0000002f032f7223 */ /* 0x040fe20000000030 */
        /* <DEDUP_REMOVED lines=45> */
.L_x_67:
[----:B------:R-:W-:Y:S05]  /*5da0*/  BSYNC.RECONVERGENT B0 ;  /* 0x0000000000007941 */ /* 0x000fea0003800200 */
.L_x_66:
[----:B-----5:R0:W-:Y:S01]  /*5db0*/  STS [R56], R95 ;  /* 0x0000005f38007388 */ /* 0x0201e20000000800 */
[----:B------:R-:W-:Y:S06]  /*5dc0*/  BAR.SYNC.DEFER_BLOCKING 0x0 ;  /* 0x0000000000007b1d */ /* 0x000fec0000010000 */
.L_x_65:
[----:B------:R-:W-:Y:S01]  /*5dd0*/  SHF.R.S32.HI R3, RZ, 0x1f, R48 ;  /* 0x0000001fff037819 */ /* 0x000fe20000011430 */
[C---:B-1-3--:R-:W-:Y:S01]  /*5de0*/  FMUL R90, R4.reuse, R14 ;  /* 0x0000000e045a7220 */ /* 0x04afe20000400000 */
[C---:B------:R-:W-:Y:S01]  /*5df0*/  FMUL R18, R4.reuse, R15 ;  /* 0x0000000f04127220 */ /* 0x040fe20000400000 */
[C---:B--2---:R-:W-:Y:S01]  /*5e00*/  FMUL R20, R4.reuse, R12 ;  /* 0x0000000c04147220 */ /* 0x044fe20000400000 */
        /* <DEDUP_REMOVED lines=13> */
[C---:B------:R-:W-:Y:S01]  /*5ee0*/  FMUL R40, R7.reuse, R14 ;  /* 0x0000000e07287220 */ /* 0x040fe20000400000 */
[C---:B------:R-:W-:Y:S01]  /*5ef0*/  FMUL R42, R7.reuse, R15 ;  /* 0x0000000f072a7220 */ /* 0x040fe20000400000 */
[C---:B------:R-:W-:Y:S01]  /*5f00*/  FMUL R44, R7.reuse, R12 ;  /* 0x0000000c072c7220 */ /* 0x040fe20000400000 */
        /* <DEDUP_REMOVED lines=15> */
[C---:B0-----:R-:W-:Y:S01]  /*6000*/  FMUL R94, R11.reuse, R12 ;  /* 0x0000000c0b5e7220 */ /* 0x041fe20000400000 */
        /* <DEDUP_REMOVED lines=48> */
.L_x_70:
[----:B------:R-:W-:Y:S05]  /*6310*/  BSYNC.RECONVERGENT B0 ;  /* 0x0000000000007941 */ /* 0x000fea0003800200 */
.L_x_69:
[----:B-----5:R0:W-:Y:S01]  /*6320*/  STS [R56], R17 ;  /* 0x0000001138007388 */ /* 0x0201e20000000800 */
[----:B------:R-:W-:Y:S06]  /*6330*/  BAR.SYNC.DEFER_BLOCKING 0x0 ;  /* 0x0000000000007b1d */ /* 0x000fec0000010000 */
.L_x_68:
[C---:B-1-3--:R-:W-:Y:S01]  /*6340*/  FMUL R65, R4.reuse, R14 ;  /* 0x0000000e04417220 */ /* 0x04afe20000400000 */
[C---:B------:R-:W-:Y:S01]  /*6350*/  FMUL R77, R4.reuse, R15 ;  /* 0x0000000f044d7220 */ /* 0x040fe20000400000 */
        /* <DEDUP_REMOVED lines=8> */
[----:B------:R-:W-:Y:S01]  /*63e0*/  IADD3 R95, PT, PT, R54, 0x8, RZ ;  /* 0x00000008365f7810 */ /* 0x000fe20007ffe0ff */
[----:B----4-:R-:W-:Y:S01]  /*63f0*/  FMUL R49, R10, R14 ;  /* 0x0000000e0a317220 */ /* 0x010fe20000400000 */
[----:B------:R-:W-:Y:S01]  /*6400*/  LOP3.LUT R4, R4, 0x3fffff00, RZ, 0xc0, !PT ;  /* 0x3fffff0004047812 */ /* 0x000fe200078ec0ff */
[----:B------:R-:W-:Y:S01]  /*6410*/  FMUL R89, R10, R12 ;  /* 0x0000000c0a597220 */ /* 0x000fe20000400000 */
[----:B------:R-:W-:Y:S01]  /*6420*/  LOP3.LUT P0, RZ, R95, 0xff, RZ, 0xc0, !PT ;  /* 0x000000ff5fff7812 */ /* 0x000fe2000780c0ff */
[C---:B------:R-:W-:Y:S01]  /*6430*/  FMUL R79, R6.reuse, R14 ;  /* 0x0000000e064f7220 */ /* 0x040fe20000400000 */
[----:B------:R-:W-:Y:S01]  /*6440*/  IADD3 R5, PT, PT, R19, -R4, RZ ;  /* 0x8000000413057210 */ /* 0x000fe20007ffe0ff */
[C---:B------:R-:W-:Y:S01]  /*6450*/  FMUL R71, R6.reuse, R15 ;  /* 0x0000000f06477220 */ /* 0x040fe20000400000 */
[C---:B------:R-:W-:Y:S01]  /*6460*/  FMUL R39, R6.reuse, R12 ;  /* 0x0000000c06277220 */ /* 0x040fe20000400000 */
[----:B------:R-:W-:Y:S01]  /*6470*/  FMUL R45, R6, R13 ;  /* 0x0000000d062d7220 */ /* 0x000fe20000400000 */
[----:B0-----:R-:W-:Y:S01]  /*6480*/  LEA R16, R5, R58, 0x2 ;  /* 0x0000003a05107211 */ /* 0x001fe200078e10ff */
[C---:B------:R-:W-:Y:S01]  /*6490*/  FMUL R85, R7.reuse, R14 ;  /* 0x0000000e07557220 */ /* 0x040fe20000400000 */
[C---:B------:R-:W-:Y:S01]  /*64a0*/  FMUL R93, R7.reuse, R15 ;  /* 0x0000000f075d7220 */ /* 0x040fe20000400000 */
[C---:B------:R-:W-:Y:S01]  /*64b0*/  FMUL R37, R7.reuse, R12 ;  /* 0x0000000c07257220 */ /* 0x040fe20000400000 */
[----:B------:R-:W-:Y:S01]  /*64c0*/  FMUL R43, R7, R13 ;  /* 0x0000000d072b7220 */ /* 0x000fe20000400000 */
[CC--:B------:R-:W-:Y:S01]  /*64d0*/  FMUL R17, R8.reuse, R14.reuse ;  /* 0x0000000e08117220 */ /* 0x0c0fe20000400000 */
[----:B------:R-:W0:Y:S01]  /*64e0*/  LDS R16, [R16] ;  /* 0x0000000010107984 */ /* 0x000e220000000800 */
        /* <DEDUP_REMOVED lines=10> */
[-C--:B------:R-:W-:Y:S01]  /*6590*/  FMUL R91, R10, R13.reuse ;  /* 0x0000000d0a5b7220 */ /* 0x080fe20000400000 */
[C---:B------:R-:W-:Y:S01]  /*65a0*/  FMUL R83, R11.reuse, R12 ;  /* 0x0000000c0b537220 */ /* 0x040fe20000400000 */
[----:B------:R-:W-:Y:S01]  /*65b0*/  FMUL R87, R11, R13 ;  /* 0x0000000d0b577220 */ /* 0x000fe20000400000 */
[----:B------:R-:W1:Y:S01]  /*65c0*/  LDS.128 R4, [R55+0xe70] ;  /* 0x000e700037047984 */ /* 0x000e620000000c00 */
[C---:B------:R-:W-:Y:S01]  /*65d0*/  FFMA R65, R3.reuse, R65, R90 ;  /* 0x0000004103417223 */ /* 0x040fe2000000005a */
[C---:B------:R-:W-:Y:S01]  /*65e0*/  FFMA R77, R3.reuse, R77, R18 ;  /* 0x0000004d034d7223 */ /* 0x040fe20000000012 */
[C---:B------:R-:W-:Y:S01]  /*65f0*/  FFMA R21, R3.reuse, R21, R20 ;  /* 0x0000001503157223 */ /* 0x040fe20000000014 */
[----:B------:R2:W3:Y:S01]  /*6600*/  LDS.128 R8, [R55+0xeb0] ;  /* 0x000eb00037087984 */ /* 0x0004e20000000c00 */
[C---:B------:R-:W-:Y:S01]  /*6610*/  FFMA R23, R3.reuse, R23, R22 ;  /* 0x0000001703177223 */ /* 0x040fe20000000016 */
[C---:B------:R-:W-:Y:S01]  /*6620*/  FFMA R67, R3.reuse, R67, R24 ;  /* 0x0000004303437223 */ /* 0x040fe20000000018 */
[C---:B------:R-:W-:Y:S01]  /*6630*/  FFMA R69, R3.reuse, R69, R26 ;  /* 0x0000004503457223 */ /* 0x040fe2000000001a */
[----:B------:R-:W4:Y:S01]  /*6640*/  LDS.64 R12, [R57+0x700] ;  /* 0x00070000390c7984 */ /* 0x000f220000000a00 */
[C---:B------:R-:W-:Y:S01]  /*6650*/  FFMA R31, R3.reuse, R31, R28 ;  /* 0x0000001f031f7223 */ /* 0x040fe2000000001c */
[C---:B------:R-:W-:Y:S01]  /*6660*/  FFMA R35, R3.reuse, R35, R30 ;  /* 0x0000002303237223 */ /* 0x040fe2000000001e */
[C---:B------:R-:W-:Y:S01]  /*6670*/  FFMA R79, R3.reuse, R79, R32 ;  /* 0x0000004f034f7223 */ /* 0x040fe20000000020 */
[C---:B--2---:R-:W-:Y:S01]  /*6680*/  FFMA R55, R3.reuse, R49, R80 ;  /* 0x0000003103377223 */ /* 0x044fe20000000050 */
[----:B------:R2:W0:Y:S01]  /*6690*/  LDS.64 R14, [R57+0x740] ;  /* 0x00074000390e7984 */ /* 0x0004220000000a00 */
[C---:B------:R-:W-:Y:S01]  /*66a0*/  FFMA R49, R3.reuse, R89, R84 ;  /* 0x0000005903317223 */ /* 0x040fe20000000054 */
[C---:B------:R-:W-:Y:S01]  /*66b0*/  FFMA R89, R3.reuse, R53, R88 ;  /* 0x0000003503597223 */ /* 0x040fe20000000058 */
[C---:B------:R-:W-:Y:S01]  /*66c0*/  FFMA R71, R3.reuse, R71, R34 ;  /* 0x0000004703477223 */ /* 0x040fe20000000022 */
[C---:B------:R-:W-:Y:S01]  /*66d0*/  FFMA R39, R3.reuse, R39, R36 ;  /* 0x0000002703277223 */ /* 0x040fe20000000024 */
[C---:B------:R-:W-:Y:S01]  /*66e0*/  FFMA R45, R3.reuse, R45, R38 ;  /* 0x0000002d032d7223 */ /* 0x040fe20000000026 */
[C---:B------:R-:W-:Y:S01]  /*66f0*/  FFMA R85, R3.reuse, R85, R40 ;  /* 0x0000005503557223 */ /* 0x040fe20000000028 */
[C---:B------:R-:W-:Y:S01]  /*6700*/  FFMA R93, R3.reuse, R93, R42 ;  /* 0x0000005d035d7223 */ /* 0x040fe2000000002a */
[C---:B--2---:R-:W-:Y:S01]  /*6710*/  FFMA R57, R3.reuse, R51, R82 ;  /* 0x0000003303397223 */ /* 0x044fe20000000052 */
        /* <DEDUP_REMOVED lines=15> */
[----:B------:R-:W2:Y:S01]  /*6810*/  LDCU UR4, c[0x0][0x3e8] ;  /* 0x00007d00ff0477ac */ /* 0x000ea20008000800 */
[----:B------:R-:W-:Y:S01]  /*6820*/  BSSY.RECONVERGENT B0, `(.L_x_72) ;  /* 0x0000006000007945 */ /* 0x000fe20003800200 */
[C---:B------:R-:W-:Y:S01]  /*6830*/  IMAD.WIDE R104, R95.reuse, 0x4, R104 ;  /* 0x000000045f687825 */ /* 0x040fe200078e0268 */
[----:B--2---:R-:W-:-:S04]  /*6840*/  IADD3 R83, PT, PT, -R95, UR4, RZ ;  /* 0x000000045f537c10 */ /* 0x004fc8000fffe1ff */
[----:B------:R-:W-:-:S13]  /*6850*/  ISETP.GE.U32.AND P0, PT, R62, R83, PT ;  /* 0x000000533e00720c */ /* 0x000fda0003f06070 */
[----:B------:R-:W-:Y:S05]  /*6860*/  @P0 BRA `(.L_x_73) ;  /* 0x0000000000040947 */ /* 0x000fea0003800000 */
[----:B------:R2:W5:Y:S02]  /*6870*/  LDG.E.CONSTANT R105, desc[UR6][R104.64] ;  /* 0x0000000668697981 */ /* 0x000564000c1e9900 */
.L_x_73:
[----:B------:R-:W-:Y:S05]  /*6880*/  BSYNC.RECONVERGENT B0 ;  /* 0x0000000000007941 */ /* 0x000fea0003800200 */
.L_x_72:
[----:B-----5:R0:W-:Y:S01]  /*6890*/  STS [R56], R105 ;  /* 0x0000006938007388 */ /* 0x0201e20000000800 */
[----:B------:R-:W-:Y:S06]  /*68a0*/  BAR.SYNC.DEFER_BLOCKING 0x0 ;  /* 0x0000000000007b1d */ /* 0x000fec0000010000 */
.L_x_71:
[----:B------:R-:W1:Y:S01]  /*68b0*/  LDC.64 R98, c[0x0][0x3a0] ;  /* 0x0000e800ff627b82 */ /* 0x000e620000000a00 */
[----:B------:R-:W-:Y:S02]  /*68c0*/  SHF.L.U32 R18, R74, 0x5, RZ ;  /* 0x000000054a127819 */ /* 0x000fe400000006ff */
[----:B------:R-:W-:-:S05]  /*68d0*/  IADD3 R26, PT, PT, R63, R0, RZ ;  /* 0x000000003f1a7210 */ /* 0x000fca0007ffe0ff */
[----:B------:R-:W2:Y:S01]  /*68e0*/  LDC.64 R102, c[0x0][0x3b0] ;  /* 0x0000ec00ff667b82 */ /* 0x000ea20000000a00 */
[----:B------:R-:W-:Y:S01]  /*68f0*/  LOP3.LUT R18, R18, 0x20, RZ, 0xc0, !PT ;  /* 0x0000002012127812 */ /* 0x000fe200078ec0ff */
[----:B0-----:R-:W0:Y:S01]  /*6900*/  S2R R105, SR_SWINHI ;  /* 0x0000000000697919 */ /* 0x001e220000002f00 */
[----:B------:R-:W-:Y:S01]  /*6910*/  IADD3 R59, PT, PT, R59, R26, RZ ;  /* 0x0000001a3b3b7210 */ /* 0x000fe20007ffe0ff */
[----:B------:R-:W3:Y:S01]  /*6920*/  LDCU UR10, c[0x0][0x3e0] ;  /* 0x00007c00ff0a77ac */ /* 0x000ee20008000800 */
[----:B------:R-:W-:-:S04]  /*6930*/  IADD3 R101, PT, PT, R61, R18, RZ ;  /* 0x000000123d657210 */ /* 0x000fc80007ffe0ff */
[----:B------:R-:W-:Y:S01]  /*6940*/  IADD3 R61, PT, PT, R2, R101, RZ ;  /* 0x00000065023d7210 */ /* 0x000fe20007ffe0ff */
[----:B-1----:R-:W-:-:S05]  /*6950*/  IMAD.WIDE.U32 R98, R59, 0x4, R98 ;  /* 0x000000043b627825 */ /* 0x002fca00078e0062 */
[----:B------:R1:W5:Y:S01]  /*6960*/  LDG.E R97, desc[UR6][R98.64] ;  /* 0x0000000662617981 */ /* 0x000362000c1e1900 */
[----:B--2---:R-:W-:-:S03]  /*6970*/  IMAD.WIDE R102, R61, 0x4, R102 ;  /* 0x000000043d667825 */ /* 0x004fc600078e0266 */
[----:B------:R1:W5:Y:S04]  /*6980*/  LDG.E R95, desc[UR6][R98.64+0x4] ;  /* 0x00000406625f7981 */ /* 0x000368000c1e1900 */
        /* <DEDUP_REMOVED lines=9> */
[----:B------:R1:W5:Y:S01]  /*6a20*/  LDG.E R83, desc[UR6][R98.64+0x4c] ;  /* 0x00004c0662537981 */ /* 0x000362000c1e1900 */
[----:B----4-:R-:W-:-:S04]  /*6a30*/  FMUL R22, R4, R12 ;  /* 0x0000000c04167220 */ /* 0x010fc80000400000 */
[----:B------:R-:W-:Y:S01]  /*6a40*/  FFMA R66, R16, R22, R65 ;  /* 0x0000001610427223 */ /* 0x000fe20000000041 */
[----:B------:R-:W-:Y:S01]  /*6a50*/  LEA.HI R22, R75, R26, RZ, 0x1c ;  /* 0x0000001a4b167211 */ /* 0x000fe200078fe0ff */
[----:B------:R-:W-:-:S03]  /*6a60*/  FMUL R24, R4, R13 ;  /* 0x0000000d04187220 */ /* 0x000fc60000400000 */
[----:B---3--:R-:W-:Y:S01]  /*6a70*/  ISETP.GE.U32.AND P0, PT, R22, UR10, PT ;  /* 0x0000000a16007c0c */ /* 0x008fe2000bf06070 */
[----:B------:R-:W-:Y:S01]  /*6a80*/  FFMA R24, R16, R24, R77 ;  /* 0x0000001810187223 */ /* 0x000fe2000000004d */
[----:B------:R-:W-:Y:S02]  /*6a90*/  SHF.L.U32 R77, R74, 0xa, RZ ;  /* 0x0000000a4a4d7819 */ /* 0x000fe400000006ff */
[----:B------:R-:W-:Y:S02]  /*6aa0*/  MOV R64, R60 ;  /* 0x0000003c00407202 */ /* 0x000fe40000000f00 */
[----:B0-----:R-:W-:Y:S01]  /*6ab0*/  MOV R65, R105 ;  /* 0x0000006900417202 */ /* 0x001fe20000000f00 */
[C---:B------:R-:W-:Y:S01]  /*6ac0*/  FMUL R28, R5.reuse, R13 ;  /* 0x0000000d051c7220 */ /* 0x040fe20000400000 */
[-C--:B------:R-:W-:Y:S01]  /*6ad0*/  FMUL R26, R5, R12.reuse ;  /* 0x0000000c051a7220 */ /* 0x080fe20000400000 */
[----:B------:R-:W-:Y:S01]  /*6ae0*/  FMUL R30, R6, R12 ;  /* 0x0000000c061e7220 */ /* 0x000fe20000400000 */
[----:B------:R-:W-:Y:S01]  /*6af0*/  IADD3 R64, P1, PT, R64, R77, RZ ;  /* 0x0000004d40407210 */ /* 0x000fe20007f3e0ff */
[----:B------:R-:W-:Y:S01]  /*6b00*/  FFMA R69, R16, R28, R69 ;  /* 0x0000001c10457223 */ /* 0x000fe20000000045 */
[----:B------:R-:W-:Y:S01]  /*6b10*/  LEA R73, R72, R73, 0x5 ;  /* 0x0000004948497211 */ /* 0x000fe200078e28ff */
[C---:B------:R-:W-:Y:S01]  /*6b20*/  FFMA R26, R16.reuse, R26, R67 ;  /* 0x0000001a101a7223 */ /* 0x040fe20000000043 */
[----:B------:R-:W-:Y:S01]  /*6b30*/  FFMA R30, R16, R30, R79 ;  /* 0x0000001e101e7223 */ /* 0x000fe2000000004f */
[----:B------:R-:W-:Y:S01]  /*6b40*/  IADD3.X R65, PT, PT, RZ, R65, RZ, P1, !PT ;  /* 0x00000041ff417210 */ /* 0x000fe20000ffe4ff */
[----:B------:R-:W-:Y:S01]  /*6b50*/  FMUL R28, R6, R13 ;  /* 0x0000000d061c7220 */ /* 0x000fe20000400000 */
[----:B-1----:R-:W-:Y:S06]  /*6b60*/  @P0 EXIT ;  /* 0x000000000000094d */ /* 0x002fec0003800000 */
[----:B------:R-:W-:Y:S01]  /*6b70*/  BAR.SYNC.DEFER_BLOCKING 0x0 ;  /* 0x0000000000007b1d */ /* 0x000fe20000010000 */
[----:B------:R-:W-:-:S04]  /*6b80*/  IMAD.WIDE.U32 R64, R73, 0x8, R64 ;  /* 0x0000000849407825 */ /* 0x000fc800078e0040 */
[----:B------:R-:W-:Y:S01]  /*6b90*/  FFMA R28, R16, R28, R71 ;  /* 0x0000001c101c7223 */ /* 0x000fe20000000047 */
[-C--:B-----5:R-:W-:Y:S01]  /*6ba0*/  FMUL R67, R97, R18.reuse ;  /* 0x0000001261437220 */ /* 0x0a0fe20000400000 */
[----:B------:R-:W-:Y:S01]  /*6bb0*/  FMUL R71, R87, R18 ;  /* 0x0000001257477220 */ /* 0x000fe20000400000 */
[----:B------:R-:W-:Y:S01]  /*6bc0*/  FMUL R32, R7, R12 ;  /* 0x0000000c07207220 */ /* 0x000fe20000400000 */
[----:B------:R-:W-:Y:S01]  /*6bd0*/  MOV R64, R64 ;  /* 0x0000004000407202 */ /* 0x000fe20000000f00 */
[----:B------:R-:W0:Y:S01]  /*6be0*/  S2UR UR5, SR_CgaCtaId ;  /* 0x00000000000579c3 */ /* 0x000e220000008800 */
[----:B------:R-:W-:Y:S01]  /*6bf0*/  FMUL R65, R95, R18 ;  /* 0x000000125f417220 */ /* 0x000fe20000400000 */
[----:B------:R-:W-:Y:S01]  /*6c00*/  FMUL R34, R7, R13 ;  /* 0x0000000d07227220 */ /* 0x000fe20000400000 */
[----:B------:R-:W-:Y:S01]  /*6c10*/  FMUL R66, R66, R67 ;  /* 0x0000004342427220 */ /* 0x000fe20000400000 */
[----:B------:R-:W-:Y:S01]  /*6c20*/  FMUL R78, R30, R71 ;  /* 0x000000471e4e7220 */ /* 0x000fe20000400000 */
[----:B------:R-:W-:Y:S01]  /*6c30*/  FMUL R68, R26, R65 ;  /* 0x000000411a447220 */ /* 0x000fe20000400000 */
[C---:B------:R-:W-:Y:S01]  /*6c40*/  FFMA R32, R16.reuse, R32, R85 ;  /* 0x0000002010207223 */ /* 0x040fe20000000055 */
[----:B------:R-:W-:Y:S01]  /*6c50*/  FFMA R34, R16, R34, R93 ;  /* 0x0000002210227223 */ /* 0x000fe2000000005d */
[-C--:B------:R-:W-:Y:S01]  /*6c60*/  FMUL R67, R97, R20.reuse ;  /* 0x0000001461437220 */ /* 0x080fe20000400000 */
[-C--:B------:R-:W-:Y:S01]  /*6c70*/  FMUL R36, R95, R20.reuse ;  /* 0x000000145f247220 */ /* 0x080fe20000400000 */
[----:B------:R-:W-:Y:S01]  /*6c80*/  FMUL R65, R87, R20 ;  /* 0x0000001457417220 */ /* 0x000fe20000400000 */
[C---:B------:R-:W-:Y:S01]  /*6c90*/  FMUL R71, R91.reuse, R18 ;  /* 0x000000125b477220 */ /* 0x040fe20000400000 */
[----:B------:R-:W-:Y:S01]  /*6ca0*/  FMUL R73, R91, R20 ;  /* 0x000000145b497220 */ /* 0x000fe20000400000 */
[----:B------:R-:W-:Y:S01]  /*6cb0*/  FMUL R67, R24, R67 ;  /* 0x0000004318437220 */ /* 0x000fe20000400000 */
[----:B------:R-:W-:Y:S01]  /*6cc0*/  FMUL R69, R69, R36 ;  /* 0x0000002445457220 */ /* 0x000fe20000400000 */
[----:B------:R-:W-:Y:S01]  /*6cd0*/  FMUL R79, R28, R65 ;  /* 0x000000411c4f7220 */ /* 0x000fe20000400000 */
[----:B------:R-:W-:Y:S01]  /*6ce0*/  FMUL R84, R32, R71 ;  /* 0x0000004720547220 */ /* 0x000fe20000400000 */
[----:B------:R-:W-:Y:S01]  /*6cf0*/  FMUL R85, R34, R73 ;  /* 0x0000004922557220 */ /* 0x000fe20000400000 */
[----:B------:R1:W-:Y:S01]  /*6d00*/  STS.64 [R64], R66 ;  /* 0x0000004240007388 */ /* 0x0003e20000000a00 */
[----:B------:R-:W-:Y:S01]  /*6d10*/  UMOV UR4, 0x400 ;  /* 0x0000040000047882 */ /* 0x000fe20000000000 */
[----:B------:R-:W2:Y:S01]  /*6d20*/  LDC R65, c[0x0][0x3e4] ;  /* 0x0000f900ff417b82 */ /* 0x000ea20000000800 */
[----:B------:R-:W3:Y:S01]  /*6d30*/  LDCU.64 UR8, c[0x0][0x3d8] ;  /* 0x00007b00ff0877ac */ /* 0x000ee20008000a00 */
[----:B------:R4:W-:Y:S01]  /*6d40*/  STS.64 [R64+0x40], R68 ;  /* 0x0000404440007388 */ /* 0x0009e20000000a00 */
[----:B------:R-:W-:Y:S01]  /*6d50*/  LOP3.LUT R62, R62, 0xf, RZ, 0xc0, !PT ;  /* 0x0000000f3e3e7812 */ /* 0x000fe200078ec0ff */
[CC--:B------:R-:W-:Y:S01]  /*6d60*/  FMUL R34, R7.reuse, R14.reuse ;  /* 0x0000000e07227220 */ /* 0x0c0fe20000400000 */
[----:B0-----:R-:W-:Y:S01]  /*6d70*/  ULEA UR4, UR5, UR4, 0x18 ;  /* 0x0000000405047291 */ /* 0x001fe2000f8ec0ff */
[----:B------:R-:W-:Y:S01]  /*6d80*/  STS.64 [R64+0x80], R78 ;  /* 0x0000804e40007388 */ /* 0x000fe20000000a00 */
[-C--:B------:R-:W-:Y:S01]  /*6d90*/  FMUL R36, R7, R15.reuse ;  /* 0x0000000f07247220 */ /* 0x080fe20000400000 */
[CC--:B------:R-:W-:Y:S01]  /*6da0*/  FMUL R26, R5.reuse, R14.reuse ;  /* 0x0000000e051a7220 */ /* 0x0c0fe20000400000 */
[----:B------:R-:W-:Y:S01]  /*6db0*/  FMUL R5, R5, R15 ;  /* 0x0000000f05057220 */ /* 0x000fe20000400000 */
[----:B------:R-:W-:Y:S01]  /*6dc0*/  STS.64 [R64+0xc0], R84 ;  /* 0x0000c05440007388 */ /* 0x000fe20000000a00 */
[----:B------:R-:W-:Y:S01]  /*6dd0*/  IADD3 R24, PT, PT, R77, UR4, RZ ;  /* 0x000000044d187c10 */ /* 0x000fe2000fffe0ff */
[----:B------:R-:W-:Y:S01]  /*6de0*/  UIADD3 UR4, UPT, UPT, UR10, 0x1, URZ ;  /* 0x000000010a047890 */ /* 0x000fe2000fffe0ff */
[----:B------:R-:W-:Y:S01]  /*6df0*/  FFMA R28, R16, R5, R35 ;  /* 0x00000005101c7223 */ /* 0x000fe20000000023 */
[----:B------:R-:W-:Y:S01]  /*6e00*/  FMUL R30, R6, R14 ;  /* 0x0000000e061e7220 */ /* 0x000fe20000400000 */
[----:B------:R-:W-:Y:S01]  /*6e10*/  LEA R75, R75, R24, 0x2 ;  /* 0x000000184b4b7211 */ /* 0x000fe200078e10ff */
[----:B------:R-:W-:Y:S01]  /*6e20*/  BAR.SYNC.DEFER_BLOCKING 0x0 ;  /* 0x0000000000007b1d */ /* 0x000fe20000010000 */
[C---:B------:R-:W-:Y:S01]  /*6e30*/  FMUL R24, R4.reuse, R14 ;  /* 0x0000000e04187220 */ /* 0x040fe20000400000 */
[-C--:B------:R-:W-:Y:S01]  /*6e40*/  FMUL R4, R4, R15.reuse ;  /* 0x0000000f04047220 */ /* 0x080fe20000400000 */
[----:B------:R-:W-:Y:S01]  /*6e50*/  IADD3 R52, PT, PT, -R22, UR4, RZ ;  /* 0x0000000416347c10 */ /* 0x000fe2000fffe1ff */
[----:B------:R-:W-:Y:S01]  /*6e60*/  FMUL R6, R6, R15 ;  /* 0x0000000f06067220 */ /* 0x000fe20000400000 */
[C---:B------:R-:W-:Y:S01]  /*6e70*/  FFMA R21, R16.reuse, R24, R21 ;  /* 0x0000001810157223 */ /* 0x040fe20000000015 */
[----:B------:R-:W-:Y:S01]  /*6e80*/  IADD3 R24, PT, PT, R101, R62, RZ ;  /* 0x0000003e65187210 */ /* 0x000fe20007ffe0ff */
[----:B------:R-:W-:Y:S01]  /*6e90*/  FFMA R23, R16, R4, R23 ;  /* 0x0000000410177223 */ /* 0x000fe20000000017 */
[----:B--2---:R-:W-:-:S02]  /*6ea0*/  IMAD R7, R22, R65, RZ ;  /* 0x0000004116077224 */ /* 0x004fc400078e02ff */
[----:B------:R-:W-:Y:S01]  /*6eb0*/  FFMA R26, R16, R26, R31 ;  /* 0x0000001a101a7223 */ /* 0x000fe2000000001f */
[----:B------:R-:W-:Y:S01]  /*6ec0*/  ISETP.GE.U32.AND P0, PT, R24, R65, PT ;  /* 0x000000411800720c */ /* 0x000fe20003f06070 */
[C---:B------:R-:W-:Y:S01]  /*6ed0*/  FFMA R40, R16.reuse, R6, R45 ;  /* 0x0000000610287223 */ /* 0x040fe2000000002d */
[----:B------:R-:W-:Y:S01]  /*6ee0*/  SHF.L.U32 R31, R65, 0x2, RZ ;  /* 0x00000002411f7819 */ /* 0x000fe200000006ff */
[----:B------:R-:W-:Y:S01]  /*6ef0*/  FFMA R48, R16, R36, R43 ;  /* 0x0000002410307223 */ /* 0x000fe2000000002b */
[----:B------:R-:W-:Y:S01]  /*6f00*/  IADD3 R7, P1, PT, R7, R24, RZ ;  /* 0x0000001807077210 */ /* 0x000fe20007f3e0ff */
[C---:B------:R-:W-:Y:S01]  /*6f10*/  IMAD R45, R65.reuse, 0x6, RZ ;  /* 0x00000006412d7824 */ /* 0x040fe200078e02ff */
[----:B------:R-:W-:Y:S01]  /*6f20*/  ISETP.GT.U32.AND P2, PT, R52, 0x3, !P0 ;  /* 0x000000033400780c */ /* 0x000fe20004744070 */
[----:B------:R-:W-:Y:S01]  /*6f30*/  FFMA R46, R16, R34, R37 ;  /* 0x00000022102e7223 */ /* 0x000fe20000000025 */
[----:B------:R-:W-:Y:S01]  /*6f40*/  LEA.HI.X.SX32 R32, R24, RZ, 0x1, P1 ;  /* 0x000000ff18207211 */ /* 0x000fe200008f0eff */
[----:B------:R-:W-:Y:S01]  /*6f50*/  IMAD R37, R65, 0xc, RZ ;  /* 0x0000000c41257824 */ /* 0x000fe200078e02ff */
[----:B---3--:R-:W-:Y:S01]  /*6f60*/  LEA R4, P4, R7, UR8, 0x2 ;  /* 0x0000000807047c11 */ /* 0x008fe2000f8810ff */
[----:B------:R-:W-:Y:S01]  /*6f70*/  IMAD R35, R65, 0xe, RZ ;  /* 0x0000000e41237824 */ /* 0x000fe200078e02ff */
[C---:B------:R-:W-:Y:S01]  /*6f80*/  ISETP.GT.U32.AND P1, PT, R52.reuse, 0x1, !P0 ;  /* 0x000000013400780c */ /* 0x040fe20004724070 */
[C---:B-1----:R-:W-:Y:S01]  /*6f90*/  FMUL R66, R97.reuse, R0 ;  /* 0x0000000061427220 */ /* 0x042fe20000400000 */
[----:B------:R-:W0:Y:S01]  /*6fa0*/  LDS R71, [R75] ;  /* 0x000000004b477984 */ /* 0x000e220000000800 */
[----:B------:R-:W-:Y:S01]  /*6fb0*/  ISETP.GT.U32.AND P3, PT, R52, 0x5, !P0 ;  /* 0x000000053400780c */ /* 0x000fe20004764070 */
[----:B------:R-:W-:Y:S01]  /*6fc0*/  FMUL R50, R97, R2 ;  /* 0x0000000261327220 */ /* 0x000fe20000400000 */
[----:B------:R-:W-:Y:S01]  /*6fd0*/  LEA.HI.X R5, R7, UR9, R32, 0x2, P4 ;  /* 0x0000000907057c11 */ /* 0x000fe2000a0f1420 */
[----:B------:R-:W1:Y:S01]  /*6fe0*/  LDS R67, [R75+0x80] ;  /* 0x000080004b437984 */ /* 0x000e620000000800 */
[----:B------:R-:W-:Y:S01]  /*6ff0*/  SHF.L.U32 R7, R65, 0x1, RZ ;  /* 0x0000000141077819 */ /* 0x000fe200000006ff */
[----:B------:R-:W-:Y:S01]  /*7000*/  FFMA R32, R16, R30, R39 ;  /* 0x0000001e10207223 */ /* 0x000fe20000000027 */
[----:B------:R-:W-:Y:S01]  /*7010*/  ISETP.GT.U32.AND P4, PT, R52, 0xd, !P0 ;  /* 0x0000000d3400780c */ /* 0x000fe20004784070 */
[----:B------:R-:W2:Y:S01]  /*7020*/  LDS R73, [R75+0x100] ;  /* 0x000100004b497984 */ /* 0x000ea20000000800 */
[----:B------:R-:W-:Y:S01]  /*7030*/  IMAD.WIDE.U32 R30, R31, 0x4, R4 ;  /* 0x000000041f1e7825 */ /* 0x000fe200078e0004 */
[----:B------:R-:W-:-:S03]  /*7040*/  SHF.L.U32 R43, R65, 0x3, RZ ;  /* 0x00000003412b7819 */ /* 0x000fc600000006ff */
[----:B------:R-:W-:Y:S01]  /*7050*/  FMUL R66, R21, R66 ;  /* 0x0000004215427220 */ /* 0x000fe20000400000 */
[----:B------:R-:W3:Y:S01]  /*7060*/  LDS R77, [R75+0x180] ;  /* 0x000180004b4d7984 */ /* 0x000ee20000000800 */
[----:B------:R-:W-:-:S04]  /*7070*/  IMAD.WIDE.U32 R6, R7, 0x4, R4 ;  /* 0x0000000407067825 */ /* 0x000fc800078e0004 */
[-C--:B----4-:R-:W-:Y:S01]  /*7080*/  FMUL R69, R95, R0.reuse ;  /* 0x000000005f457220 */ /* 0x090fe20000400000 */
[----:B------:R-:W-:Y:S01]  /*7090*/  FMUL R21, R87, R0 ;  /* 0x0000000057157220 */ /* 0x000fe20000400000 */
[----:B------:R-:W4:Y:S01]  /*70a0*/  LDS R79, [R75+0x200] ;  /* 0x000200004b4f7984 */ /* 0x000f220000000800 */
[----:B------:R-:W-:Y:S02]  /*70b0*/  IMAD R39, R65, 0xa, RZ ;  /* 0x0000000a41277824 */ /* 0x000fe400078e02ff */
[-C--:B------:R-:W-:Y:S01]  /*70c0*/  FMUL R95, R95, R2.reuse ;  /* 0x000000025f5f7220 */ /* 0x080fe20000400000 */
[--C-:B------:R-:W-:Y:S01]  /*70d0*/  IMAD.WIDE.U32 R44, R45, 0x4, R4.reuse ;  /* 0x000000042d2c7825 */ /* 0x100fe200078e0004 */
[----:B------:R-:W4:Y:S03]  /*70e0*/  LDS R85, [R75+0x280] ;  /* 0x000280004b557984 */ /* 0x000f260000000800 */
[----:B------:R-:W-:Y:S01]  /*70f0*/  FMUL R87, R87, R2 ;  /* 0x0000000257577220 */ /* 0x000fe20000400000 */
[----:B------:R-:W-:Y:S01]  /*7100*/  FMUL R94, R26, R69 ;  /* 0x000000451a5e7220 */ /* 0x000fe20000400000 */
[--C-:B------:R-:W-:Y:S01]  /*7110*/  IMAD.WIDE.U32 R42, R43, 0x4, R4.reuse ;  /* 0x000000042b2a7825 */ /* 0x100fe200078e0004 */
[----:B------:R-:W4:Y:S03]  /*7120*/  LDS R93, [R75+0x300] ;  /* 0x000300004b5d7984 */ /* 0x000f260000000800 */
[----:B------:R-:W-:Y:S01]  /*7130*/  FMUL R95, R28, R95 ;  /* 0x0000005f1c5f7220 */ /* 0x000fe20000400000 */
[----:B------:R-:W-:Y:S01]  /*7140*/  FMUL R86, R32, R21 ;  /* 0x0000001520567220 */ /* 0x000fe20000400000 */
[--C-:B------:R-:W-:Y:S01]  /*7150*/  IMAD.WIDE.U32 R38, R39, 0x4, R4.reuse ;  /* 0x0000000427267825 */ /* 0x100fe200078e0004 */
[----:B------:R-:W4:Y:S03]  /*7160*/  LDS R99, [R75+0x380] ;  /* 0x000380004b637984 */ /* 0x000f260000000800 */
[----:B------:R-:W-:Y:S01]  /*7170*/  FMUL R87, R40, R87 ;  /* 0x0000005728577220 */ /* 0x000fe20000400000 */
[----:B------:R-:W-:Y:S01]  /*7180*/  VIMNMX.U32 R21, PT, PT, R24, R65, !PT ;  /* 0x0000004118157248 */ /* 0x000fe20007fe0000 */
[----:B------:R-:W-:-:S04]  /*7190*/  IMAD.WIDE.U32 R36, R37, 0x4, R4 ;  /* 0x0000000425247825 */ /* 0x000fc800078e0004 */
[----:B------:R-:W-:Y:S01]  /*71a0*/  FMUL R26, R8, R13 ;  /* 0x0000000d081a7220 */ /* 0x000fe20000400000 */
[----:B------:R-:W-:Y:S01]  /*71b0*/  FMUL R28, R9, R12 ;  /* 0x0000000c091c7220 */ /* 0x000fe20000400000 */
[----:B------:R-:W-:Y:S01]  /*71c0*/  IADD3 R21, PT, PT, -R24, R21, RZ ;  /* 0x0000001518157210 */ /* 0x000fe20007ffe1ff */
[----:B------:R-:W-:-:S04]  /*71d0*/  IMAD.WIDE.U32 R34, R35, 0x4, R4 ;  /* 0x0000000423227825 */ /* 0x000fc800078e0004 */
[----:B------:R-:W-:Y:S01]  /*71e0*/  FFMA R19, R16, R26, R19 ;  /* 0x0000001a10137223 */ /* 0x000fe20000000013 */
[-C--:B------:R-:W-:Y:S01]  /*71f0*/  FMUL R32, R9, R13.reuse ;  /* 0x0000000d09207220 */ /* 0x080fe20000400000 */
[-C--:B------:R-:W-:Y:S01]  /*7200*/  FMUL R26, R10, R13.reuse ;  /* 0x0000000d0a1a7220 */ /* 0x080fe20000400000 */
[----:B------:R-:W-:Y:S01]  /*7210*/  FMUL R40, R11, R13 ;  /* 0x0000000d0b287220 */ /* 0x000fe20000400000 */
[----:B0-----:R-:W-:Y:S01]  /*7220*/  @P1 STG.E desc[UR6][R4.64], R71 ;  /* 0x0000004704001986 */ /* 0x001fe2000c101906 */
[----:B------:R-:W-:Y:S01]  /*7230*/  ISETP.GT.U32.AND P1, PT, R52, 0x7, !P0 ;  /* 0x000000073400780c */ /* 0x000fe20004724070 */
[----:B------:R-:W-:Y:S01]  /*7240*/  FFMA R28, R16, R28, R29 ;  /* 0x0000001c101c7223 */ /* 0x000fe2000000001d */
[C---:B------:R-:W-:Y:S01]  /*7250*/  FMUL R13, R61.reuse, R18 ;  /* 0x000000123d0d7220 */ /* 0x040fe20000400000 */
[----:B-1----:R0:W-:Y:S01]  /*7260*/  @P2 STG.E desc[UR6][R6.64], R67 ;  /* 0x0000004306002986 */ /* 0x0021e2000c101906 */
[----:B------:R-:W-:Y:S01]  /*7270*/  ISETP.GT.U32.AND P2, PT, R52, 0x9, !P0 ;  /* 0x000000093400780c */ /* 0x000fe20004744070 */
[C---:B------:R-:W-:Y:S01]  /*7280*/  FFMA R32, R16.reuse, R32, R33 ;  /* 0x0000002010207223 */ /* 0x040fe20000000021 */
[----:B------:R-:W-:Y:S01]  /*7290*/  FFMA R26, R16, R26, R57 ;  /* 0x0000001a101a7223 */ /* 0x000fe20000000039 */
[----:B--2---:R-:W-:Y:S01]  /*72a0*/  @P3 STG.E desc[UR6][R30.64], R73 ;  /* 0x000000491e003986 */ /* 0x004fe2000c101906 */
[----:B------:R-:W-:Y:S01]  /*72b0*/  ISETP.GT.U32.AND P3, PT, R52, 0xb, !P0 ;  /* 0x0000000b3400780c */ /* 0x000fe20004764070 */
[----:B------:R-:W-:Y:S01]  /*72c0*/  FFMA R40, R16, R40, R81 ;  /* 0x0000002810287223 */ /* 0x000fe20000000051 */
[----:B------:R-:W-:Y:S01]  /*72d0*/  ISETP.GT.U32.AND P0, PT, R52, 0xf, !P0 ;  /* 0x0000000f3400780c */ /* 0x000fe20004704070 */
[----:B------:R-:W-:Y:S01]  /*72e0*/  FMUL R29, R61, R20 ;  /* 0x000000143d1d7220 */ /* 0x000fe20000400000 */
[----:B------:R-:W-:Y:S01]  /*72f0*/  IADD3 R22, PT, PT, R22, 0x10, RZ ;  /* 0x0000001016167810 */ /* 0x000fe20007ffe0ff */
[----:B---3--:R-:W-:Y:S01]  /*7300*/  @P1 STG.E desc[UR6][R44.64], R77 ;  /* 0x0000004d2c001986 */ /* 0x008fe2000c101906 */
[----:B------:R-:W-:Y:S01]  /*7310*/  LOP3.LUT R76, R76, 0xfffffffd, RZ, 0xc0, !PT ;  /* 0xfffffffd4c4c7812 */ /* 0x000fe200078ec0ff */
[----:B0-----:R-:W-:Y:S01]  /*7320*/  FMUL R67, R23, R50 ;  /* 0x0000003217437220 */ /* 0x001fe20000400000 */
[C---:B------:R-:W-:Y:S01]  /*7330*/  FMUL R23, R91.reuse, R0 ;  /* 0x000000005b177220 */ /* 0x040fe20000400000 */
[----:B----4-:R-:W-:Y:S01]  /*7340*/  @P2 STG.E desc[UR6][R42.64], R79 ;  /* 0x0000004f2a002986 */ /* 0x010fe2000c101906 */
[----:B------:R-:W-:-:S02]  /*7350*/  FMUL R91, R91, R2 ;  /* 0x000000025b5b7220 */ /* 0x000fc40000400000 */
[----:B------:R-:W-:Y:S01]  /*7360*/  FMUL R90, R46, R23 ;  /* 0x000000172e5a7220 */ /* 0x000fe20000400000 */
[----:B------:R-:W-:Y:S01]  /*7370*/  @P3 STG.E desc[UR6][R38.64], R85 ;  /* 0x0000005526003986 */ /* 0x000fe2000c101906 */
[----:B------:R-:W-:Y:S01]  /*7380*/  FMUL R91, R48, R91 ;  /* 0x0000005b305b7220 */ /* 0x000fe20000400000 */
[----:B------:R-:W-:Y:S01]  /*7390*/  FMUL R23, R8, R12 ;  /* 0x0000000c08177220 */ /* 0x000fe20000400000 */
[C---:B------:R-:W-:Y:S01]  /*73a0*/  FMUL R46, R59.reuse, R18 ;  /* 0x000000123b2e7220 */ /* 0x040fe20000400000 */
[----:B------:R-:W-:Y:S01]  /*73b0*/  @P4 STG.E desc[UR6][R36.64], R93 ;  /* 0x0000005d24004986 */ /* 0x000fe2000c101906 */
[----:B------:R-:W-:Y:S01]  /*73c0*/  FMUL R48, R59, R20 ;  /* 0x000000143b307220 */ /* 0x000fe20000400000 */
[----:B------:R-:W-:Y:S01]  /*73d0*/  FFMA R17, R16, R23, R17 ;  /* 0x0000001710117223 */ /* 0x000fe20000000011 */
[-C--:B------:R-:W-:Y:S01]  /*73e0*/  FMUL R23, R10, R12.reuse ;  /* 0x0000000c0a177220 */ /* 0x080fe20000400000 */
[----:B------:R-:W-:Y:S01]  /*73f0*/  @P0 STG.E desc[UR6][R34.64], R99 ;  /* 0x0000006322000986 */ /* 0x000fe2000c101906 */
[----:B------:R-:W-:Y:S01]  /*7400*/  BAR.SYNC.DEFER_BLOCKING 0x0 ;  /* 0x0000000000007b1d */ /* 0x000fe20000010000 */
[----:B------:R-:W-:Y:S01]  /*7410*/  ISETP.GT.U32.AND P0, PT, R21, 0x10, PT ;  /* 0x000000101500780c */ /* 0x000fe20003f04070 */
[----:B------:R-:W-:Y:S01]  /*7420*/  FMUL R12, R11, R12 ;  /* 0x0000000c0b0c7220 */ /* 0x000fe20000400000 */
[----:B------:R-:W-:Y:S01]  /*7430*/  FMUL R54, R17, R46 ;  /* 0x0000002e11367220 */ /* 0x000fe20000400000 */
[----:B------:R-:W-:Y:S01]  /*7440*/  FFMA R23, R16, R23, R55 ;  /* 0x0000001710177223 */ /* 0x000fe20000000037 */
[----:B------:R-:W-:Y:S01]  /*7450*/  ISETP.GT.U32.AND P1, PT, R52, 0x1, P0 ;  /* 0x000000013400780c */ /* 0x000fe20000724070 */
[----:B------:R-:W-:Y:S01]  /*7460*/  FFMA R12, R16, R12, R89 ;  /* 0x0000000c100c7223 */ /* 0x000fe20000000059 */
[C---:B------:R-:W-:Y:S01]  /*7470*/  ISETP.GT.U32.AND P6, PT, R52.reuse, 0x3, P0 ;  /* 0x000000033400780c */ /* 0x040fe200007c4070 */
[----:B------:R-:W-:Y:S01]  /*7480*/  FMUL R17, R83, R20 ;  /* 0x0000001453117220 */ /* 0x000fe20000400000 */
[C---:B------:R-:W-:Y:S01]  /*7490*/  ISETP.GT.U32.AND P5, PT, R52.reuse, 0x5, P0 ;  /* 0x000000053400780c */ /* 0x040fe200007a4070 */
[----:B------:R-:W-:Y:S01]  /*74a0*/  FMUL R55, R19, R48 ;  /* 0x0000003013377220 */ /* 0x000fe20000400000 */
[C---:B------:R-:W-:Y:S01]  /*74b0*/  ISETP.GT.U32.AND P4, PT, R52.reuse, 0x7, P0 ;  /* 0x000000073400780c */ /* 0x040fe20000784070 */
[----:B------:R-:W-:Y:S01]  /*74c0*/  IMAD R19, R65, 0x14, RZ ;  /* 0x0000001441137824 */ /* 0x000fe200078e02ff */
[----:B------:R-:W-:-:S02]  /*74d0*/  ISETP.GT.U32.AND P3, PT, R52, 0x9, P0 ;  /* 0x000000093400780c */ /* 0x000fc40000764070 */
[C---:B------:R-:W-:Y:S01]  /*74e0*/  ISETP.GT.U32.AND P2, PT, R52.reuse, 0xb, P0 ;  /* 0x0000000b3400780c */ /* 0x040fe20000744070 */
[----:B------:R-:W-:Y:S04]  /*74f0*/  STS.64 [R64], R66 ;  /* 0x0000004240007388 */ /* 0x000fe80000000a00 */
[----:B------:R-:W-:Y:S04]  /*7500*/  STS.64 [R64+0x40], R94 ;  /* 0x0000405e40007388 */ /* 0x000fe80000000a00 */
[----:B------:R-:W-:Y:S04]  /*7510*/  STS.64 [R64+0x80], R86 ;  /* 0x0000805640007388 */ /* 0x000fe80000000a00 */
[----:B------:R-:W-:Y:S01]  /*7520*/  STS.64 [R64+0xc0], R90 ;  /* 0x0000c05a40007388 */ /* 0x000fe20000000a00 */
[----:B------:R-:W-:Y:S06]  /*7530*/  BAR.SYNC.DEFER_BLOCKING 0x0 ;  /* 0x0000000000007b1d */ /* 0x000fec0000010000 */
[----:B------:R-:W0:Y:S04]  /*7540*/  LDS R69, [R75] ;  /* 0x000000004b457984 */ /* 0x000e280000000800 */
[----:B------:R-:W1:Y:S04]  /*7550*/  LDS R71, [R75+0x80] ;  /* 0x000080004b477984 */ /* 0x000e680000000800 */
[----:B------:R-:W2:Y:S04]  /*7560*/  LDS R73, [R75+0x100] ;  /* 0x000100004b497984 */ /* 0x000ea80000000800 */
[----:B------:R-:W3:Y:S04]  /*7570*/  LDS R77, [R75+0x180] ;  /* 0x000180004b4d7984 */ /* 0x000ee80000000800 */
[----:B------:R-:W4:Y:S04]  /*7580*/  LDS R67, [R75+0x200] ;  /* 0x000200004b437984 */ /* 0x000f280000000800 */
[----:B------:R-:W4:Y:S04]  /*7590*/  LDS R79, [R75+0x280] ;  /* 0x000280004b4f7984 */ /* 0x000f280000000800 */
[----:B------:R-:W4:Y:S04]  /*75a0*/  LDS R85, [R75+0x300] ;  /* 0x000300004b557984 */ /* 0x000f280000000800 */
[----:B------:R-:W4:Y:S04]  /*75b0*/  LDS R87, [R75+0x380] ;  /* 0x000380004b577984 */ /* 0x000f280000000800 */
[----:B0-----:R-:W-:Y:S01]  /*75c0*/  @P1 STG.E desc[UR6][R4.64+0x40], R69 ;  /* 0x0000404504001986 */ /* 0x001fe2000c101906 */
[----:B------:R-:W-:-:S02]  /*75d0*/  ISETP.GT.U32.AND P1, PT, R52, 0xd, P0 ;  /* 0x0000000d3400780c */ /* 0x000fc40000724070 */
[----:B------:R-:W-:Y:S01]  /*75e0*/  ISETP.GT.U32.AND P0, PT, R52, 0xf, P0 ;  /* 0x0000000f3400780c */ /* 0x000fe20000704070 */
[----:B-1----:R0:W-:Y:S04]  /*75f0*/  @P6 STG.E desc[UR6][R6.64+0x40], R71 ;  /* 0x0000404706006986 */ /* 0x0021e8000c101906 */
[----:B--2---:R-:W-:Y:S04]  /*7600*/  @P5 STG.E desc[UR6][R30.64+0x40], R73 ;  /* 0x000040491e005986 */ /* 0x004fe8000c101906 */
[----:B---3--:R1:W-:Y:S04]  /*7610*/  @P4 STG.E desc[UR6][R44.64+0x40], R77 ;  /* 0x0000404d2c004986 */ /* 0x0083e8000c101906 */
[----:B----4-:R-:W-:Y:S01]  /*7620*/  @P3 STG.E desc[UR6][R42.64+0x40], R67 ;  /* 0x000040432a003986 */ /* 0x010fe2000c101906 */
[C---:B0-----:R-:W-:Y:S01]  /*7630*/  FMUL R6, R63.reuse, R18 ;  /* 0x000000123f067220 */ /* 0x041fe20000400000 */
[----:B------:R-:W-:-:S02]  /*7640*/  FMUL R7, R63, R20 ;  /* 0x000000143f077220 */ /* 0x000fc40000400000 */
[----:B------:R-:W-:Y:S01]  /*7650*/  @P2 STG.E desc[UR6][R38.64+0x40], R79 ;  /* 0x0000404f26002986 */ /* 0x000fe2000c101906 */
[----:B------:R-:W-:Y:S01]  /*7660*/  FMUL R6, R23, R6 ;  /* 0x0000000617067220 */ /* 0x000fe20000400000 */
[----:B------:R-:W-:Y:S01]  /*7670*/  FMUL R7, R26, R7 ;  /* 0x000000071a077220 */ /* 0x000fe20000400000 */
[----:B------:R-:W-:Y:S01]  /*7680*/  IMAD R23, R65, 0x16, RZ ;  /* 0x0000001641177824 */ /* 0x000fe200078e02ff */
[----:B------:R-:W-:Y:S01]  /*7690*/  @P1 STG.E desc[UR6][R36.64+0x40], R85 ;  /* 0x0000405524001986 */ /* 0x000fe2000c101906 */
[----:B-1----:R-:W-:Y:S01]  /*76a0*/  FMUL R44, R28, R13 ;  /* 0x0000000d1c2c7220 */ /* 0x002fe20000400000 */
[----:B------:R-:W-:Y:S01]  /*76b0*/  FMUL R13, R83, R18 ;  /* 0x00000012530d7220 */ /* 0x000fe20000400000 */
[----:B------:R-:W-:Y:S01]  /*76c0*/  FMUL R45, R32, R29 ;  /* 0x0000001d202d7220 */ /* 0x000fe20000400000 */
[----:B------:R0:W-:Y:S01]  /*76d0*/  @P0 STG.E desc[UR6][R34.64+0x40], R87 ;  /* 0x0000405722000986 */ /* 0x0001e2000c101906 */
[----:B------:R-:W-:Y:S01]  /*76e0*/  BAR.SYNC.DEFER_BLOCKING 0x0 ;  /* 0x0000000000007b1d */ /* 0x000fe20000010000 */
[----:B------:R-:W-:Y:S01]  /*76f0*/  FMUL R12, R12, R13 ;  /* 0x0000000d0c0c7220 */ /* 0x000fe20000400000 */
[----:B------:R-:W-:Y:S01]  /*7700*/  FMUL R13, R40, R17 ;  /* 0x00000011280d7220 */ /* 0x000fe20000400000 */
[C---:B------:R-:W-:Y:S01]  /*7710*/  ISETP.GT.U32.AND P1, PT, R22.reuse, UR10, PT ;  /* 0x0000000a16007c0c */ /* 0x040fe2000bf24070 */
[----:B------:R-:W-:Y:S01]  /*7720*/  IMAD.WIDE.U32 R18, R19, 0x4, R4 ;  /* 0x0000000413127825 */ /* 0x000fe200078e0004 */
[----:B------:R-:W-:-:S03]  /*7730*/  IADD3 R17, PT, PT, -R22, UR4, RZ ;  /* 0x0000000416117c10 */ /* 0x000fc6000fffe1ff */
[C---:B------:R-:W-:Y:S01]  /*7740*/  FMUL R26, R10.reuse, R14 ;  /* 0x0000000e0a1a7220 */ /* 0x040fe20000400000 */
[----:B------:R-:W-:Y:S01]  /*7750*/  FMUL R10, R10, R15 ;  /* 0x0000000f0a0a7220 */ /* 0x000fe20000400000 */
[----:B------:R-:W-:Y:S01]  /*7760*/  IMAD.WIDE.U32 R22, R23, 0x4, R4 ;  /* 0x0000000417167825 */ /* 0x000fe200078e0004 */
[----:B------:R-:W-:-:S03]  /*7770*/  ISETP.GT.U32.AND P6, PT, R17, 0x1, !P1 ;  /* 0x000000011100780c */ /* 0x000fc60004fc4070 */
[----:B0-----:R-:W-:Y:S01]  /*7780*/  FMUL R34, R11, R15 ;  /* 0x0000000f0b227220 */ /* 0x001fe20000400000 */
[C---:B------:R-:W-:Y:S01]  /*7790*/  ISETP.GT.U32.AND P5, PT, R17.reuse, 0x3, !P1 ;  /* 0x000000031100780c */ /* 0x040fe20004fa4070 */
[----:B------:R-:W-:Y:S01]  /*77a0*/  FFMA R26, R16, R26, R49 ;  /* 0x0000001a101a7223 */ /* 0x000fe20000000031 */
[-C--:B------:R-:W-:Y:S01]  /*77b0*/  ISETP.LT.U32.AND P3, PT, R24, R65.reuse, P6 ;  /* 0x000000411800720c */ /* 0x080fe20003761070 */
[----:B------:R-:W-:Y:S01]  /*77c0*/  FFMA R10, R16, R10, R51 ;  /* 0x0000000a100a7223 */ /* 0x000fe20000000033 */
[----:B------:R-:W-:Y:S01]  /*77d0*/  ISETP.LT.U32.AND P2, PT, R24, R65, P5 ;  /* 0x000000411800720c */ /* 0x000fe20002f41070 */
[----:B------:R-:W-:Y:S01]  /*77e0*/  FFMA R3, R16, R34, R3 ;  /* 0x0000002210037223 */ /* 0x000fe20000000003 */
[C---:B------:R-:W-:Y:S02]  /*77f0*/  ISETP.GT.U32.AND P0, PT, R17.reuse, 0x5, !P1 ;  /* 0x000000051100780c */ /* 0x040fe40004f04070 */
[----:B------:R-:W-:Y:S02]  /*7800*/  ISETP.GT.U32.AND P4, PT, R17, 0x9, !P1 ;  /* 0x000000091100780c */ /* 0x000fe40004f84070 */
[----:B------:R-:W-:Y:S01]  /*7810*/  P2R R20, PR, RZ, 0x40 ;  /* 0x00000040ff147803 */ /* 0x000fe20000000000 */
[----:B------:R-:W-:Y:S02]  /*7820*/  STS.64 [R64], R54 ;  /* 0x0000003640007388 */ /* 0x000fe40000000a00 */
[----:B------:R-:W-:-:S02]  /*7830*/  @P5 LOP3.LUT R76, R76, 0x2, RZ, 0xfc, !PT ;  /* 0x000000024c4c5812 */ /* 0x000fc400078efcff */
[----:B------:R-:W-:Y:S01]  /*7840*/  ISETP.GT.U32.AND P5, PT, R17, 0x7, !P1 ;  /* 0x000000071100780c */ /* 0x000fe20004fa4070 */
[----:B------:R-:W-:Y:S04]  /*7850*/  STS.64 [R64+0x40], R44 ;  /* 0x0000402c40007388 */ /* 0x000fe80000000a00 */
[----:B------:R0:W-:Y:S04]  /*7860*/  STS.64 [R64+0x80], R6 ;  /* 0x0000800640007388 */ /* 0x0001e80000000a00 */
[----:B------:R1:W-:Y:S01]  /*7870*/  STS.64 [R64+0xc0], R12 ;  /* 0x0000c00c40007388 */ /* 0x0003e20000000a00 */
[----:B------:R-:W-:Y:S01]  /*7880*/  BAR.SYNC.DEFER_BLOCKING 0x0 ;  /* 0x0000000000007b1d */ /* 0x000fe20000010000 */
[C---:B0-----:R-:W-:Y:S01]  /*7890*/  SHF.L.U32 R7, R65.reuse, 0x4, RZ ;  /* 0x0000000441077819 */ /* 0x041fe200000006ff */
[----:B-1----:R-:W-:-:S04]  /*78a0*/  IMAD R13, R65, 0x12, RZ ;  /* 0x00000012410d7824 */ /* 0x002fc800078e02ff */
[----:B------:R-:W-:-:S04]  /*78b0*/  IMAD.WIDE.U32 R6, R7, 0x4, R4 ;  /* 0x0000000407067825 */ /* 0x000fc800078e0004 */
[----:B------:R-:W-:Y:S01]  /*78c0*/  IMAD.WIDE.U32 R12, R13, 0x4, R4 ;  /* 0x000000040d0c7825 */ /* 0x000fe200078e0004 */
[----:B------:R-:W0:Y:S04]  /*78d0*/  LDS R29, [R75] ;  /* 0x000000004b1d7984 */ /* 0x000e280000000800 */
[----:B------:R-:W1:Y:S04]  /*78e0*/  LDS R31, [R75+0x80] ;  /* 0x000080004b1f7984 */ /* 0x000e680000000800 */
[----:B------:R-:W2:Y:S04]  /*78f0*/  LDS R33, [R75+0x100] ;  /* 0x000100004b217984 */ /* 0x000ea80000000800 */
[----:B------:R-:W3:Y:S04]  /*7900*/  LDS R35, [R75+0x180] ;  /* 0x000180004b237984 */ /* 0x000ee80000000800 */
[----:B------:R-:W4:Y:S04]  /*7910*/  LDS R37, [R75+0x200] ;  /* 0x000200004b257984 */ /* 0x000f280000000800 */
[----:B------:R-:W4:Y:S04]  /*7920*/  LDS R39, [R75+0x280] ;  /* 0x000280004b277984 */ /* 0x000f280000000800 */
[----:B------:R-:W4:Y:S04]  /*7930*/  LDS R43, [R75+0x300] ;  /* 0x000300004b2b7984 */ /* 0x000f280000000800 */
[----:B0-----:R0:W-:Y:S01]  /*7940*/  @P3 STG.E desc[UR6][R6.64], R29 ;  /* 0x0000001d06003986 */ /* 0x0011e2000c101906 */
[----:B------:R-:W-:-:S02]  /*7950*/  ISETP.LT.U32.AND P3, PT, R24, R65, P0 ;  /* 0x000000411800720c */ /* 0x000fc40000761070 */
[C---:B------:R-:W-:Y:S01]  /*7960*/  ISETP.GT.U32.AND P0, PT, R21.reuse, 0x10, P0 ;  /* 0x000000101500780c */ /* 0x040fe20000704070 */
[----:B-1----:R1:W-:Y:S01]  /*7970*/  @P2 STG.E desc[UR6][R12.64], R31 ;  /* 0x0000001f0c002986 */ /* 0x0023e2000c101906 */
[----:B------:R-:W-:Y:S02]  /*7980*/  ISETP.LT.U32.AND P2, PT, R24, R65, P5 ;  /* 0x000000411800720c */ /* 0x000fe40002f41070 */
[----:B------:R-:W-:Y:S01]  /*7990*/  ISETP.GT.U32.AND P5, PT, R21, 0x10, P5 ;  /* 0x000000101500780c */ /* 0x000fe20002fa4070 */
[----:B0-----:R-:W-:-:S06]  /*79a0*/  IMAD R29, R65, 0x18, RZ ;  /* 0x00000018411d7824 */ /* 0x001fcc00078e02ff */
[----:B--2---:R0:W-:Y:S01]  /*79b0*/  @P3 STG.E desc[UR6][R18.64], R33 ;  /* 0x0000002112003986 */ /* 0x0041e2000c101906 */
[----:B------:R-:W-:Y:S01]  /*79c0*/  ISETP.GT.U32.AND P3, PT, R17, 0xb, !P1 ;  /* 0x0000000b1100780c */ /* 0x000fe20004f64070 */
[----:B------:R-:W-:Y:S02]  /*79d0*/  IMAD.WIDE.U32 R28, R29, 0x4, R4 ;  /* 0x000000041d1c7825 */ /* 0x000fe400078e0004 */
[----:B---3--:R2:W-:Y:S01]  /*79e0*/  @P2 STG.E desc[UR6][R22.64], R35 ;  /* 0x0000002316002986 */ /* 0x0085e2000c101906 */
[----:B------:R-:W-:Y:S01]  /*79f0*/  ISETP.LT.U32.AND P2, PT, R24, R65, P4 ;  /* 0x000000411800720c */ /* 0x000fe20002741070 */
[----:B-1----:R-:W-:Y:S01]  /*7a00*/  IMAD R31, R65, 0x1a, RZ ;  /* 0x0000001a411f7824 */ /* 0x002fe200078e02ff */
[----:B------:R-:W-:-:S03]  /*7a10*/  ISETP.GT.U32.AND P4, PT, R21, 0x10, P4 ;  /* 0x000000101500780c */ /* 0x000fc60002784070 */
[----:B------:R-:W-:-:S04]  /*7a20*/  IMAD.WIDE.U32 R30, R31, 0x4, R4 ;  /* 0x000000041f1e7825 */ /* 0x000fc800078e0004 */
[C---:B0-----:R-:W-:Y:S02]  /*7a30*/  IMAD R33, R65.reuse, 0x1c, RZ ;  /* 0x0000001c41217824 */ /* 0x041fe400078e02ff */
[----:B--2---:R-:W-:Y:S02]  /*7a40*/  IMAD R35, R65, 0x1e, RZ ;  /* 0x0000001e41237824 */ /* 0x004fe400078e02ff */
[----:B----4-:R-:W-:Y:S01]  /*7a50*/  @P2 STG.E desc[UR6][R28.64], R37 ;  /* 0x000000251c002986 */ /* 0x010fe2000c101906 */
[----:B------:R-:W-:Y:S01]  /*7a60*/  ISETP.LT.U32.AND P2, PT, R24, R65, P3 ;  /* 0x000000411800720c */ /* 0x000fe20001f41070 */
[--C-:B------:R-:W-:Y:S01]  /*7a70*/  IMAD.WIDE.U32 R32, R33, 0x4, R4.reuse ;  /* 0x0000000421207825 */ /* 0x100fe200078e0004 */
[----:B------:R-:W-:Y:S01]  /*7a80*/  ISETP.GT.U32.AND P3, PT, R21, 0x10, P3 ;  /* 0x000000101500780c */ /* 0x000fe20001f64070 */
[----:B------:R-:W0:Y:S02]  /*7a90*/  LDS R37, [R75+0x380] ;  /* 0x000380004b257984 */ /* 0x000e240000000800 */
[----:B------:R-:W-:-:S08]  /*7aa0*/  IMAD.WIDE.U32 R4, R35, 0x4, R4 ;  /* 0x0000000423047825 */ /* 0x000fd000078e0004 */
[----:B------:R-:W-:Y:S01]  /*7ab0*/  @P2 STG.E desc[UR6][R30.64], R39 ;  /* 0x000000271e002986 */ /* 0x000fe2000c101906 */
[C---:B------:R-:W-:Y:S02]  /*7ac0*/  ISETP.GT.U32.AND P2, PT, R17.reuse, 0xd, !P1 ;  /* 0x0000000d1100780c */ /* 0x040fe40004f44070 */
[----:B------:R-:W-:Y:S01]  /*7ad0*/  ISETP.GT.U32.AND P1, PT, R17, 0xf, !P1 ;  /* 0x0000000f1100780c */ /* 0x000fe20004f24070 */
[----:B------:R-:W-:Y:S01]  /*7ae0*/  FMUL R17, R8, R14 ;  /* 0x0000000e08117220 */ /* 0x000fe20000400000 */
[----:B------:R-:W-:Y:S01]  /*7af0*/  ISETP.LT.U32.AND P6, PT, R24, R65, P2 ;  /* 0x000000411800720c */ /* 0x000fe200017c1070 */
[----:B------:R-:W-:Y:S01]  /*7b00*/  FMUL R8, R8, R15 ;  /* 0x0000000f08087220 */ /* 0x000fe20000400000 */
[----:B------:R-:W-:Y:S01]  /*7b10*/  ISETP.GT.U32.AND P2, PT, R21, 0x10, P2 ;  /* 0x000000101500780c */ /* 0x000fe20001744070 */
[C---:B------:R-:W-:Y:S02]  /*7b20*/  FFMA R17, R16.reuse, R17, R25 ;  /* 0x0000001110117223 */ /* 0x040fe40000000019 */
[----:B------:R-:W-:-:S08]  /*7b30*/  FFMA R8, R16, R8, R27 ;  /* 0x0000000810087223 */ /* 0x000fd0000000001b */
[----:B------:R-:W-:Y:S01]  /*7b40*/  @P6 STG.E desc[UR6][R32.64], R43 ;  /* 0x0000002b20006986 */ /* 0x000fe2000c101906 */
[----:B------:R-:W-:Y:S01]  /*7b50*/  ISETP.LT.U32.AND P6, PT, R24, R65, P1 ;  /* 0x000000411800720c */ /* 0x000fe20000fc1070 */
[----:B------:R-:W-:Y:S01]  /*7b60*/  FMUL R24, R9, R15 ;  /* 0x0000000f09187220 */ /* 0x000fe20000400000 */
[----:B------:R-:W-:Y:S01]  /*7b70*/  FMUL R15, R83, R0 ;  /* 0x00000000530f7220 */ /* 0x000fe20000400000 */
[----:B------:R-:W-:Y:S02]  /*7b80*/  ISETP.GT.U32.AND P1, PT, R21, 0x10, P1 ;  /* 0x000000101500780c */ /* 0x000fe40000f24070 */
[----:B------:R-:W-:-:S08]  /*7b90*/  FFMA R24, R16, R24, R47 ;  /* 0x0000001810187223 */ /* 0x000fd0000000002f */
[----:B0-----:R-:W-:Y:S01]  /*7ba0*/  @P6 STG.E desc[UR6][R4.64], R37 ;  /* 0x0000002504006986 */ /* 0x001fe2000c101906 */
[----:B------:R-:W-:Y:S01]  /*7bb0*/  BAR.SYNC.DEFER_BLOCKING 0x0 ;  /* 0x0000000000007b1d */ /* 0x000fe20000010000 */
[----:B------:R-:W-:Y:S01]  /*7bc0*/  ISETP.NE.AND P6, PT, R20, RZ, PT ;  /* 0x000000ff1400720c */ /* 0x000fe20003fc5270 */
[-C--:B------:R-:W-:Y:S01]  /*7bd0*/  FMUL R20, R9, R14.reuse ;  /* 0x0000000e09147220 */ /* 0x080fe20000400000 */
[----:B------:R-:W-:Y:S01]  /*7be0*/  FMUL R14, R11, R14 ;  /* 0x0000000e0b0e7220 */ /* 0x000fe20000400000 */
[-C--:B------:R-:W-:Y:S01]  /*7bf0*/  FMUL R9, R61, R0.reuse ;  /* 0x000000003d097220 */ /* 0x080fe20000400000 */
[----:B------:R-:W-:Y:S01]  /*7c00*/  FMUL R11, R63, R0 ;  /* 0x000000003f0b7220 */ /* 0x000fe20000400000 */
[C---:B------:R-:W-:Y:S01]  /*7c10*/  FFMA R20, R16.reuse, R20, R41 ;  /* 0x0000001410147223 */ /* 0x040fe20000000029 */
[----:B------:R-:W-:Y:S01]  /*7c20*/  FFMA R14, R16, R14, R53 ;  /* 0x0000000e100e7223 */ /* 0x000fe20000000035 */
[C---:B------:R-:W-:Y:S01]  /*7c30*/  FMUL R16, R59.reuse, R0 ;  /* 0x000000003b107220 */ /* 0x040fe20000400000 */
[-C--:B------:R-:W-:Y:S01]  /*7c40*/  FMUL R59, R59, R2.reuse ;  /* 0x000000023b3b7220 */ /* 0x080fe20000400000 */
[-C--:B------:R-:W-:Y:S01]  /*7c50*/  FMUL R61, R61, R2.reuse ;  /* 0x000000023d3d7220 */ /* 0x080fe20000400000 */
[-C--:B------:R-:W-:Y:S01]  /*7c60*/  FMUL R63, R63, R2.reuse ;  /* 0x000000023f3f7220 */ /* 0x080fe20000400000 */
[----:B------:R-:W-:Y:S01]  /*7c70*/  FMUL R2, R83, R2 ;  /* 0x0000000253027220 */ /* 0x000fe20000400000 */
        /* <DEDUP_REMOVED lines=8> */
[----:B------:R-:W-:Y:S01]  /*7d00*/  ISETP.GT.U32.AND P6, PT, R21, 0x10, P6 ;  /* 0x000000101500780c */ /* 0x000fe200037c4070 */
        /* <DEDUP_REMOVED lines=13> */
[----:B------:R-:W-:-:S04]  /*7de0*/  LOP3.LUT P6, RZ, R76, 0x2, RZ, 0xc0, !PT ;  /* 0x000000024cff7812 */ /* 0x000fc800078cc0ff */
[----:B------:R-:W-:-:S13]  /*7df0*/  ISETP.GT.U32.AND P6, PT, R21, 0x10, P6 ;  /* 0x000000101500780c */ /* 0x000fda00037c4070 */
[----:B-1----:R0:W-:Y:S04]  /*7e00*/  @P6 STG.E desc[UR6][R12.64+0x40], R9 ;  /* 0x000040090c006986 */ /* 0x0021e8000c101906 */
[----:B--2---:R0:W-:Y:S04]  /*7e10*/  @P0 STG.E desc[UR6][R18.64+0x40], R11 ;  /* 0x0000400b12000986 */ /* 0x0041e8000c101906 */
[----:B---3--:R0:W-:Y:S04]  /*7e20*/  @P5 STG.E desc[UR6][R22.64+0x40], R15 ;  /* 0x0000400f16005986 */ /* 0x0081e8000c101906 */
[----:B----4-:R0:W-:Y:S04]  /*7e30*/  @P4 STG.E desc[UR6][R28.64+0x40], R17 ;  /* 0x000040111c004986 */ /* 0x0101e8000c101906 */
[----:B------:R0:W-:Y:S04]  /*7e40*/  @P3 STG.E desc[UR6][R30.64+0x40], R25 ;  /* 0x000040191e003986 */ /* 0x0001e8000c101906 */
[----:B------:R0:W-:Y:S01]  /*7e50*/  @P2 STG.E desc[UR6][R32.64+0x40], R27 ;  /* 0x0000401b20002986 */ /* 0x0001e2000c101906 */
[----:B------:R-:W-:Y:S05]  /*7e60*/  @!P1 EXIT ;  /* 0x000000000000994d */ /* 0x000fea0003800000 */
[----:B------:R-:W1:Y:S04]  /*7e70*/  LDS R75, [R75+0x380] ;  /* 0x000380004b4b7984 */ /* 0x000e680000000800 */
[----:B-1----:R-:W-:Y:S01]  /*7e80*/  STG.E desc[UR6][R4.64+0x40], R75 ;  /* 0x0000404b04007986 */ /* 0x002fe2000c101906 */
[----:B------:R-:W-:Y:S05]  /*7e90*/  EXIT ;  /* 0x000000000000794d */ /* 0x000fea0003800000 */
.L_x_74:
[----:B------:R-:W-:-:S00]  /*7ea0*/  BRA `(.L_x_74) ;  /* 0xfffffffc00fc7947 */ /* 0x000fc0000383ffff */
[----:B------:R-:W-:-:S00]  /*7eb0*/  NOP ;  /* 0x0000000000007918 */ /* 0x000fc00000000000 */
        /* <DEDUP_REMOVED lines=12> */
.L_x_75:


//--------------------- .nv.shared._Z6kerneliiPKfS0_S0_S0_S0_S0_PKiS2_S2_S2_Pfjjjjj --------------------------
	.section	.nv.shared._Z6kerneliiPKfS0_S0_S0_S0_S0_PKiS2_S2_S2_Pfjjjjj,"aw",@nobits
	.sectionflags	@""
	.align	16384
.nv.shared._Z6kerneliiPKfS0_S0_S0_S0_S0_PKiS2_S2_S2_Pfjjjjj:
	.zero		23552


//--------------------- .nv.shared.reserved.0     --------------------------
	.section	.nv.shared.reserved.0,"aw",@nobits
	.weak		__nv_reservedSMEM_offset_0_alias
	.size		__nv_reservedSMEM_offset_0_alias, 0, 64
	.other		__nv_reservedSMEM_offset_0_alias,@"STO_CUDA_RESERVED_SHARED STV_DEFAULT"
__nv_reservedSMEM_offset_0_alias:
	.zero		0
	.zero		64


//--------------------- .nv.constant0._Z6kerneliiPKfS0_S0_S0_S0_S0_PKiS2_S2_S2_Pfjjjjj --------------------------
	.section	.nv.constant0._Z6kerneliiPKfS0_S0_S0_S0_S0_PKiS2_S2_S2_Pfjjjjj,"a",@progbits
	.sectionflags	@""
	.align	4
.nv.constant0._Z6kerneliiPKfS0_S0_S0_S0_S0_PKiS2_S2_S2_Pfjjjjj:
	.zero		1012


//--------------------- SYMBOLS --------------------------

	.type		.nv.reservedSmem.offset0,@object
	.size		.nv.reservedSmem.offset0,0x4
	.type		.nv.reservedSmem.cap,@object
	.size		.nv.reservedSmem.cap,0x4
